//
// Generated by NVIDIA NVVM Compiler
//
// Compiler Build ID: CL-36424714
// Cuda compilation tools, release 13.0, V13.0.88
// Based on NVVM 20.0.0
//

.version 9.0
.target sm_100
.address_size 64

	// .globl	_Z3detPiS_S_
.extern .func  (.param .b64 func_retval0) malloc
(
	.param .b64 malloc_param_0
)
;
.extern .func free
(
	.param .b64 free_param_0
)
;

.visible .entry _Z3detPiS_S_(
	.param .u64 .ptr .align 1 _Z3detPiS_S__param_0,
	.param .u64 .ptr .align 1 _Z3detPiS_S__param_1,
	.param .u64 .ptr .align 1 _Z3detPiS_S__param_2
)
{
	.reg .pred 	%p<113>;
	.reg .b16 	%rs<15>;
	.reg .b32 	%r<876>;
	.reg .b64 	%rd<130>;

	ld.param.u64 	%rd22, [_Z3detPiS_S__param_0];
	ld.param.u64 	%rd21, [_Z3detPiS_S__param_2];
	cvta.to.global.u64 	%rd1, %rd22;
	ld.global.u32 	%r1, [%rd1];
	mov.u32 	%r204, %tid.x;
	mov.u32 	%r205, %ntid.x;
	mov.u32 	%r206, %ctaid.x;
	mad.lo.s32 	%r2, %r205, %r206, %r204;
	mov.u32 	%r207, %nctaid.x;
	mul.lo.s32 	%r874, %r205, %r207;
	mul.wide.s32 	%rd2, %r1, 4;
	{ // callseq 0, 0
	.param .b64 param0;
	st.param.b64 	[param0], %rd2;
	.param .b64 retval0;
	call.uni (retval0), 
	malloc, 
	(
	param0
	);
	ld.param.b64 	%rd23, [retval0];
	} // callseq 0
	setp.lt.s32 	%p1, %r1, 1;
	mov.u32 	%r798, %r2;
	@%p1 bra 	$L__BB0_9;
	add.s32 	%r210, %r1, -1;
	and.b32  	%r4, %r1, 3;
	setp.lt.u32 	%p2, %r210, 3;
	mov.b32 	%r794, 1;
	mov.u32 	%r798, %r2;
	@%p2 bra 	$L__BB0_4;
	and.b32  	%r5, %r1, 2147483644;
	mov.b32 	%r794, 1;
	mov.u32 	%r798, %r2;
$L__BB0_3:
	.pragma "nounroll";
	div.s32 	%r212, %r798, %r794;
	mul.lo.s32 	%r213, %r212, %r794;
	sub.s32 	%r214, %r798, %r213;
	sub.s32 	%r215, %r1, %r794;
	mul.wide.s32 	%rd24, %r215, 4;
	add.s64 	%rd25, %rd23, %rd24;
	st.u32 	[%rd25], %r214;
	add.s32 	%r216, %r794, 1;
	div.s32 	%r217, %r212, %r216;
	mad.lo.s32 	%r218, %r217, %r794, %r217;
	sub.s32 	%r219, %r212, %r218;
	st.u32 	[%rd25+-4], %r219;
	add.s32 	%r220, %r794, 2;
	div.s32 	%r221, %r217, %r220;
	mul.lo.s32 	%r222, %r221, %r220;
	sub.s32 	%r223, %r217, %r222;
	st.u32 	[%rd25+-8], %r223;
	add.s32 	%r224, %r794, 3;
	div.s32 	%r798, %r221, %r224;
	mul.lo.s32 	%r225, %r798, %r224;
	sub.s32 	%r226, %r221, %r225;
	st.u32 	[%rd25+-12], %r226;
	add.s32 	%r794, %r794, 4;
	setp.ne.s32 	%p3, %r224, %r5;
	@%p3 bra 	$L__BB0_3;
$L__BB0_4:
	setp.eq.s32 	%p4, %r4, 0;
	@%p4 bra 	$L__BB0_9;
	setp.eq.s32 	%p5, %r4, 1;
	@%p5 bra 	$L__BB0_7;
	div.s32 	%r228, %r798, %r794;
	mul.lo.s32 	%r229, %r228, %r794;
	sub.s32 	%r230, %r798, %r229;
	sub.s32 	%r231, %r1, %r794;
	mul.wide.s32 	%rd26, %r231, 4;
	add.s64 	%rd27, %rd23, %rd26;
	st.u32 	[%rd27], %r230;
	add.s32 	%r232, %r794, 1;
	div.s32 	%r798, %r228, %r232;
	mad.lo.s32 	%r233, %r798, %r794, %r798;
	sub.s32 	%r234, %r228, %r233;
	st.u32 	[%rd27+-4], %r234;
	add.s32 	%r794, %r794, 2;
$L__BB0_7:
	and.b32  	%r235, %r1, 1;
	setp.eq.b32 	%p6, %r235, 1;
	not.pred 	%p7, %p6;
	@%p7 bra 	$L__BB0_9;
	div.s32 	%r18, %r798, %r794;
	mul.lo.s32 	%r236, %r18, %r794;
	sub.s32 	%r237, %r798, %r236;
	sub.s32 	%r238, %r1, %r794;
	mul.wide.s32 	%rd28, %r238, 4;
	add.s64 	%rd29, %rd23, %rd28;
	st.u32 	[%rd29], %r237;
	mov.u32 	%r798, %r18;
$L__BB0_9:
	setp.ne.s32 	%p8, %r798, 0;
	@%p8 bra 	$L__BB0_24;
	setp.lt.s32 	%p9, %r1, 1;
	{ // callseq 1, 0
	.param .b64 param0;
	st.param.b64 	[param0], %rd2;
	.param .b64 retval0;
	call.uni (retval0), 
	malloc, 
	(
	param0
	);
	ld.param.b64 	%rd30, [retval0];
	} // callseq 1
	@%p9 bra 	$L__BB0_19;
	add.s32 	%r240, %r1, -1;
	and.b32  	%r20, %r1, 3;
	setp.lt.u32 	%p10, %r240, 3;
	mov.b32 	%r875, 1;
	@%p10 bra 	$L__BB0_14;
	and.b32  	%r21, %r1, 2147483644;
	mov.b32 	%r875, 1;
$L__BB0_13:
	.pragma "nounroll";
	div.s32 	%r242, %r874, %r875;
	mul.lo.s32 	%r243, %r242, %r875;
	sub.s32 	%r244, %r874, %r243;
	sub.s32 	%r245, %r1, %r875;
	mul.wide.s32 	%rd31, %r245, 4;
	add.s64 	%rd32, %rd30, %rd31;
	st.u32 	[%rd32], %r244;
	add.s32 	%r246, %r875, 1;
	div.s32 	%r247, %r242, %r246;
	mad.lo.s32 	%r248, %r247, %r875, %r247;
	sub.s32 	%r249, %r242, %r248;
	st.u32 	[%rd32+-4], %r249;
	add.s32 	%r250, %r875, 2;
	div.s32 	%r251, %r247, %r250;
	mul.lo.s32 	%r252, %r251, %r250;
	sub.s32 	%r253, %r247, %r252;
	st.u32 	[%rd32+-8], %r253;
	add.s32 	%r254, %r875, 3;
	div.s32 	%r874, %r251, %r254;
	mul.lo.s32 	%r255, %r874, %r254;
	sub.s32 	%r256, %r251, %r255;
	st.u32 	[%rd32+-12], %r256;
	add.s32 	%r875, %r875, 4;
	setp.eq.s32 	%p11, %r254, %r21;
	@%p11 bra 	$L__BB0_14;
	bra.uni 	$L__BB0_13;
$L__BB0_14:
	setp.eq.s32 	%p12, %r20, 0;
	@%p12 bra 	$L__BB0_19;
	setp.eq.s32 	%p13, %r20, 1;
	@%p13 bra 	$L__BB0_17;
	div.s32 	%r257, %r874, %r875;
	mul.lo.s32 	%r258, %r257, %r875;
	sub.s32 	%r259, %r874, %r258;
	sub.s32 	%r260, %r1, %r875;
	mul.wide.s32 	%rd33, %r260, 4;
	add.s64 	%rd34, %rd30, %rd33;
	st.u32 	[%rd34], %r259;
	add.s32 	%r261, %r875, 1;
	div.s32 	%r874, %r257, %r261;
	mad.lo.s32 	%r262, %r874, %r875, %r874;
	sub.s32 	%r263, %r257, %r262;
	st.u32 	[%rd34+-4], %r263;
	add.s32 	%r875, %r875, 2;
$L__BB0_17:
	and.b32  	%r264, %r1, 1;
	setp.eq.b32 	%p14, %r264, 1;
	not.pred 	%p15, %p14;
	@%p15 bra 	$L__BB0_19;
	rem.s32 	%r265, %r874, %r875;
	sub.s32 	%r266, %r1, %r875;
	mul.wide.s32 	%rd35, %r266, 4;
	add.s64 	%rd36, %rd30, %rd35;
	st.u32 	[%rd36], %r265;
$L__BB0_19:
	ld.u32 	%r267, [%rd23];
	setp.ge.s32 	%p16, %r267, %r1;
	@%p16 bra 	$L__BB0_23;
	setp.gt.s32 	%p17, %r1, 0;
	cvta.to.global.u64 	%rd37, %rd21;
	mul.wide.s32 	%rd38, %r2, 4;
	add.s64 	%rd5, %rd37, %rd38;
	@%p17 bra 	$L__BB0_25;
	ld.global.u32 	%r873, [%rd5];
$L__BB0_22:
	add.s32 	%r873, %r873, 1;
	st.global.u32 	[%rd5], %r873;
	ld.u32 	%r268, [%rd23];
	setp.lt.s32 	%p18, %r268, %r1;
	@%p18 bra 	$L__BB0_22;
$L__BB0_23:
	{ // callseq 2, 0
	.param .b64 param0;
	st.param.b64 	[param0], %rd30;
	call.uni 
	free, 
	(
	param0
	);
	} // callseq 2
$L__BB0_24:
	{ // callseq 3, 0
	.param .b64 param0;
	st.param.b64 	[param0], %rd23;
	call.uni 
	free, 
	(
	param0
	);
	} // callseq 3
	ret;
$L__BB0_25:
	add.s32 	%r29, %r1, -1;
	and.b32  	%r30, %r1, 15;
	and.b32  	%r31, %r1, 7;
	add.s32 	%r32, %r31, -1;
	and.b32  	%r33, %r1, 3;
	and.b32  	%r34, %r1, 2147483632;
	neg.s32 	%r35, %r34;
	cvt.u16.u32 	%rs8, %r1;
$L__BB0_26:
	setp.lt.u32 	%p19, %r29, 15;
	mov.b32 	%r809, 0;
	mov.u32 	%r814, %r809;
	@%p19 bra 	$L__BB0_29;
	add.s64 	%rd129, %rd23, 32;
	mov.b32 	%r814, 0;
	mov.u32 	%r803, %r35;
$L__BB0_28:
	.pragma "nounroll";
	ld.u32 	%r272, [%rd129+-32];
	add.s32 	%r273, %r272, %r814;
	shr.u32 	%r274, %r273, 31;
	add.s32 	%r275, %r273, %r274;
	and.b32  	%r276, %r275, -2;
	sub.s32 	%r277, %r273, %r276;
	ld.u32 	%r278, [%rd129+-28];
	add.s32 	%r279, %r278, %r277;
	shr.u32 	%r280, %r279, 31;
	add.s32 	%r281, %r279, %r280;
	and.b32  	%r282, %r281, -2;
	sub.s32 	%r283, %r279, %r282;
	ld.u32 	%r284, [%rd129+-24];
	add.s32 	%r285, %r284, %r283;
	shr.u32 	%r286, %r285, 31;
	add.s32 	%r287, %r285, %r286;
	and.b32  	%r288, %r287, -2;
	sub.s32 	%r289, %r285, %r288;
	ld.u32 	%r290, [%rd129+-20];
	add.s32 	%r291, %r290, %r289;
	shr.u32 	%r292, %r291, 31;
	add.s32 	%r293, %r291, %r292;
	and.b32  	%r294, %r293, -2;
	sub.s32 	%r295, %r291, %r294;
	ld.u32 	%r296, [%rd129+-16];
	add.s32 	%r297, %r296, %r295;
	shr.u32 	%r298, %r297, 31;
	add.s32 	%r299, %r297, %r298;
	and.b32  	%r300, %r299, -2;
	sub.s32 	%r301, %r297, %r300;
	ld.u32 	%r302, [%rd129+-12];
	add.s32 	%r303, %r302, %r301;
	shr.u32 	%r304, %r303, 31;
	add.s32 	%r305, %r303, %r304;
	and.b32  	%r306, %r305, -2;
	sub.s32 	%r307, %r303, %r306;
	ld.u32 	%r308, [%rd129+-8];
	add.s32 	%r309, %r308, %r307;
	shr.u32 	%r310, %r309, 31;
	add.s32 	%r311, %r309, %r310;
	and.b32  	%r312, %r311, -2;
	sub.s32 	%r313, %r309, %r312;
	ld.u32 	%r314, [%rd129+-4];
	add.s32 	%r315, %r314, %r313;
	shr.u32 	%r316, %r315, 31;
	add.s32 	%r317, %r315, %r316;
	and.b32  	%r318, %r317, -2;
	sub.s32 	%r319, %r315, %r318;
	ld.u32 	%r320, [%rd129];
	add.s32 	%r321, %r320, %r319;
	shr.u32 	%r322, %r321, 31;
	add.s32 	%r323, %r321, %r322;
	and.b32  	%r324, %r323, -2;
	sub.s32 	%r325, %r321, %r324;
	ld.u32 	%r326, [%rd129+4];
	add.s32 	%r327, %r326, %r325;
	shr.u32 	%r328, %r327, 31;
	add.s32 	%r329, %r327, %r328;
	and.b32  	%r330, %r329, -2;
	sub.s32 	%r331, %r327, %r330;
	ld.u32 	%r332, [%rd129+8];
	add.s32 	%r333, %r332, %r331;
	shr.u32 	%r334, %r333, 31;
	add.s32 	%r335, %r333, %r334;
	and.b32  	%r336, %r335, -2;
	sub.s32 	%r337, %r333, %r336;
	ld.u32 	%r338, [%rd129+12];
	add.s32 	%r339, %r338, %r337;
	shr.u32 	%r340, %r339, 31;
	add.s32 	%r341, %r339, %r340;
	and.b32  	%r342, %r341, -2;
	sub.s32 	%r343, %r339, %r342;
	ld.u32 	%r344, [%rd129+16];
	add.s32 	%r345, %r344, %r343;
	shr.u32 	%r346, %r345, 31;
	add.s32 	%r347, %r345, %r346;
	and.b32  	%r348, %r347, -2;
	sub.s32 	%r349, %r345, %r348;
	ld.u32 	%r350, [%rd129+20];
	add.s32 	%r351, %r350, %r349;
	shr.u32 	%r352, %r351, 31;
	add.s32 	%r353, %r351, %r352;
	and.b32  	%r354, %r353, -2;
	sub.s32 	%r355, %r351, %r354;
	ld.u32 	%r356, [%rd129+24];
	add.s32 	%r357, %r356, %r355;
	shr.u32 	%r358, %r357, 31;
	add.s32 	%r359, %r357, %r358;
	and.b32  	%r360, %r359, -2;
	sub.s32 	%r361, %r357, %r360;
	ld.u32 	%r362, [%rd129+28];
	add.s32 	%r363, %r362, %r361;
	shr.u32 	%r364, %r363, 31;
	add.s32 	%r365, %r363, %r364;
	and.b32  	%r366, %r365, -2;
	sub.s32 	%r814, %r363, %r366;
	add.s32 	%r803, %r803, 16;
	add.s64 	%rd129, %rd129, 64;
	setp.ne.s32 	%p20, %r803, 0;
	mov.u32 	%r809, %r34;
	@%p20 bra 	$L__BB0_28;
$L__BB0_29:
	add.s32 	%r43, %r30, -1;
	setp.eq.s32 	%p21, %r30, 0;
	@%p21 bra 	$L__BB0_39;
	setp.lt.u32 	%p22, %r43, 7;
	@%p22 bra 	$L__BB0_32;
	mul.wide.u32 	%rd39, %r809, 4;
	add.s64 	%rd40, %rd23, %rd39;
	ld.u32 	%r368, [%rd40];
	add.s32 	%r369, %r368, %r814;
	shr.u32 	%r370, %r369, 31;
	add.s32 	%r371, %r369, %r370;
	and.b32  	%r372, %r371, -2;
	sub.s32 	%r373, %r369, %r372;
	ld.u32 	%r374, [%rd40+4];
	add.s32 	%r375, %r374, %r373;
	shr.u32 	%r376, %r375, 31;
	add.s32 	%r377, %r375, %r376;
	and.b32  	%r378, %r377, -2;
	sub.s32 	%r379, %r375, %r378;
	ld.u32 	%r380, [%rd40+8];
	add.s32 	%r381, %r380, %r379;
	shr.u32 	%r382, %r381, 31;
	add.s32 	%r383, %r381, %r382;
	and.b32  	%r384, %r383, -2;
	sub.s32 	%r385, %r381, %r384;
	ld.u32 	%r386, [%rd40+12];
	add.s32 	%r387, %r386, %r385;
	shr.u32 	%r388, %r387, 31;
	add.s32 	%r389, %r387, %r388;
	and.b32  	%r390, %r389, -2;
	sub.s32 	%r391, %r387, %r390;
	ld.u32 	%r392, [%rd40+16];
	add.s32 	%r393, %r392, %r391;
	shr.u32 	%r394, %r393, 31;
	add.s32 	%r395, %r393, %r394;
	and.b32  	%r396, %r395, -2;
	sub.s32 	%r397, %r393, %r396;
	ld.u32 	%r398, [%rd40+20];
	add.s32 	%r399, %r398, %r397;
	shr.u32 	%r400, %r399, 31;
	add.s32 	%r401, %r399, %r400;
	and.b32  	%r402, %r401, -2;
	sub.s32 	%r403, %r399, %r402;
	ld.u32 	%r404, [%rd40+24];
	add.s32 	%r405, %r404, %r403;
	shr.u32 	%r406, %r405, 31;
	add.s32 	%r407, %r405, %r406;
	and.b32  	%r408, %r407, -2;
	sub.s32 	%r409, %r405, %r408;
	ld.u32 	%r410, [%rd40+28];
	add.s32 	%r411, %r410, %r409;
	shr.u32 	%r412, %r411, 31;
	add.s32 	%r413, %r411, %r412;
	and.b32  	%r414, %r413, -2;
	sub.s32 	%r814, %r411, %r414;
	add.s32 	%r809, %r809, 8;
$L__BB0_32:
	setp.eq.s32 	%p23, %r31, 0;
	@%p23 bra 	$L__BB0_39;
	setp.lt.u32 	%p24, %r32, 3;
	@%p24 bra 	$L__BB0_35;
	mul.wide.u32 	%rd41, %r809, 4;
	add.s64 	%rd42, %rd23, %rd41;
	ld.u32 	%r416, [%rd42];
	add.s32 	%r417, %r416, %r814;
	shr.u32 	%r418, %r417, 31;
	add.s32 	%r419, %r417, %r418;
	and.b32  	%r420, %r419, -2;
	sub.s32 	%r421, %r417, %r420;
	ld.u32 	%r422, [%rd42+4];
	add.s32 	%r423, %r422, %r421;
	shr.u32 	%r424, %r423, 31;
	add.s32 	%r425, %r423, %r424;
	and.b32  	%r426, %r425, -2;
	sub.s32 	%r427, %r423, %r426;
	ld.u32 	%r428, [%rd42+8];
	add.s32 	%r429, %r428, %r427;
	shr.u32 	%r430, %r429, 31;
	add.s32 	%r431, %r429, %r430;
	and.b32  	%r432, %r431, -2;
	sub.s32 	%r433, %r429, %r432;
	ld.u32 	%r434, [%rd42+12];
	add.s32 	%r435, %r434, %r433;
	shr.u32 	%r436, %r435, 31;
	add.s32 	%r437, %r435, %r436;
	and.b32  	%r438, %r437, -2;
	sub.s32 	%r814, %r435, %r438;
	add.s32 	%r809, %r809, 4;
$L__BB0_35:
	setp.eq.s32 	%p25, %r33, 0;
	@%p25 bra 	$L__BB0_39;
	setp.eq.s32 	%p26, %r33, 1;
	mul.wide.u32 	%rd43, %r809, 4;
	add.s64 	%rd9, %rd23, %rd43;
	ld.u32 	%r439, [%rd9];
	add.s32 	%r440, %r439, %r814;
	shr.u32 	%r441, %r440, 31;
	add.s32 	%r442, %r440, %r441;
	and.b32  	%r443, %r442, -2;
	sub.s32 	%r814, %r440, %r443;
	@%p26 bra 	$L__BB0_39;
	setp.eq.s32 	%p27, %r33, 2;
	ld.u32 	%r444, [%rd9+4];
	add.s32 	%r445, %r444, %r814;
	shr.u32 	%r446, %r445, 31;
	add.s32 	%r447, %r445, %r446;
	and.b32  	%r448, %r447, -2;
	sub.s32 	%r814, %r445, %r448;
	@%p27 bra 	$L__BB0_39;
	ld.u32 	%r449, [%rd9+8];
	add.s32 	%r450, %r449, %r814;
	shr.u32 	%r451, %r450, 31;
	add.s32 	%r452, %r450, %r451;
	and.b32  	%r453, %r452, -2;
	sub.s32 	%r814, %r450, %r453;
$L__BB0_39:
	setp.eq.s32 	%p28, %r814, 0;
	selp.b32 	%r820, 1, -1, %p28;
	mov.b32 	%r59, 0;
$L__BB0_40:
	setp.eq.s32 	%p29, %r59, 0;
	mul.wide.u32 	%rd44, %r59, 4;
	add.s64 	%rd10, %rd23, %rd44;
	@%p29 bra 	$L__BB0_121;
	mov.b32 	%r816, 1;
$L__BB0_42:
	mov.u32 	%r870, %r816;
	mov.b32 	%r817, 0;
$L__BB0_43:
	mul.wide.u32 	%rd45, %r817, 4;
	add.s64 	%rd46, %rd23, %rd45;
	ld.u32 	%r457, [%rd46];
	setp.eq.s32 	%p30, %r457, %r870;
	@%p30 bra 	$L__BB0_47;
	add.s32 	%r817, %r817, 1;
	setp.eq.s32 	%p31, %r817, %r59;
	@%p31 bra 	$L__BB0_45;
	bra.uni 	$L__BB0_43;
$L__BB0_45:
	ld.u32 	%r117, [%rd10];
	setp.eq.s32 	%p32, %r117, 0;
	@%p32 bra 	$L__BB0_120;
	add.s32 	%r458, %r117, -1;
	st.u32 	[%rd10], %r458;
$L__BB0_47:
	add.s32 	%r816, %r870, 1;
	setp.ne.s32 	%p33, %r870, %r1;
	@%p33 bra 	$L__BB0_42;
$L__BB0_48:
	add.s32 	%r59, %r59, 1;
	setp.eq.s32 	%p36, %r59, %r1;
	@%p36 bra 	$L__BB0_49;
	bra.uni 	$L__BB0_40;
$L__BB0_49:
	setp.lt.u32 	%p37, %r29, 15;
	mov.b32 	%r865, 0;
	@%p37 bra 	$L__BB0_52;
	mov.b32 	%r818, 0;
$L__BB0_51:
	.pragma "nounroll";
	mul.lo.s32 	%r463, %r818, %r1;
	mul.wide.u32 	%rd47, %r818, 4;
	add.s64 	%rd48, %rd23, %rd47;
	ld.u32 	%r464, [%rd48];
	add.s32 	%r465, %r464, %r463;
	mul.wide.s32 	%rd49, %r465, 4;
	add.s64 	%rd50, %rd1, %rd49;
	ld.global.u32 	%r466, [%rd50];
	mul.lo.s32 	%r467, %r466, %r820;
	add.s32 	%r468, %r463, %r1;
	ld.u32 	%r469, [%rd48+4];
	add.s32 	%r470, %r469, %r468;
	mul.wide.s32 	%rd51, %r470, 4;
	add.s64 	%rd52, %rd1, %rd51;
	ld.global.u32 	%r471, [%rd52];
	mul.lo.s32 	%r472, %r471, %r467;
	add.s32 	%r473, %r468, %r1;
	ld.u32 	%r474, [%rd48+8];
	add.s32 	%r475, %r474, %r473;
	mul.wide.s32 	%rd53, %r475, 4;
	add.s64 	%rd54, %rd1, %rd53;
	ld.global.u32 	%r476, [%rd54];
	mul.lo.s32 	%r477, %r476, %r472;
	add.s32 	%r478, %r473, %r1;
	ld.u32 	%r479, [%rd48+12];
	add.s32 	%r480, %r479, %r478;
	mul.wide.s32 	%rd55, %r480, 4;
	add.s64 	%rd56, %rd1, %rd55;
	ld.global.u32 	%r481, [%rd56];
	mul.lo.s32 	%r482, %r481, %r477;
	add.s32 	%r483, %r478, %r1;
	ld.u32 	%r484, [%rd48+16];
	add.s32 	%r485, %r484, %r483;
	mul.wide.s32 	%rd57, %r485, 4;
	add.s64 	%rd58, %rd1, %rd57;
	ld.global.u32 	%r486, [%rd58];
	mul.lo.s32 	%r487, %r486, %r482;
	add.s32 	%r488, %r483, %r1;
	ld.u32 	%r489, [%rd48+20];
	add.s32 	%r490, %r489, %r488;
	mul.wide.s32 	%rd59, %r490, 4;
	add.s64 	%rd60, %rd1, %rd59;
	ld.global.u32 	%r491, [%rd60];
	mul.lo.s32 	%r492, %r491, %r487;
	add.s32 	%r493, %r488, %r1;
	ld.u32 	%r494, [%rd48+24];
	add.s32 	%r495, %r494, %r493;
	mul.wide.s32 	%rd61, %r495, 4;
	add.s64 	%rd62, %rd1, %rd61;
	ld.global.u32 	%r496, [%rd62];
	mul.lo.s32 	%r497, %r496, %r492;
	add.s32 	%r498, %r493, %r1;
	ld.u32 	%r499, [%rd48+28];
	add.s32 	%r500, %r499, %r498;
	mul.wide.s32 	%rd63, %r500, 4;
	add.s64 	%rd64, %rd1, %rd63;
	ld.global.u32 	%r501, [%rd64];
	mul.lo.s32 	%r502, %r501, %r497;
	add.s32 	%r503, %r498, %r1;
	ld.u32 	%r504, [%rd48+32];
	add.s32 	%r505, %r504, %r503;
	mul.wide.s32 	%rd65, %r505, 4;
	add.s64 	%rd66, %rd1, %rd65;
	ld.global.u32 	%r506, [%rd66];
	mul.lo.s32 	%r507, %r506, %r502;
	add.s32 	%r508, %r503, %r1;
	ld.u32 	%r509, [%rd48+36];
	add.s32 	%r510, %r509, %r508;
	mul.wide.s32 	%rd67, %r510, 4;
	add.s64 	%rd68, %rd1, %rd67;
	ld.global.u32 	%r511, [%rd68];
	mul.lo.s32 	%r512, %r511, %r507;
	add.s32 	%r513, %r508, %r1;
	ld.u32 	%r514, [%rd48+40];
	add.s32 	%r515, %r514, %r513;
	mul.wide.s32 	%rd69, %r515, 4;
	add.s64 	%rd70, %rd1, %rd69;
	ld.global.u32 	%r516, [%rd70];
	mul.lo.s32 	%r517, %r516, %r512;
	add.s32 	%r518, %r513, %r1;
	ld.u32 	%r519, [%rd48+44];
	add.s32 	%r520, %r519, %r518;
	mul.wide.s32 	%rd71, %r520, 4;
	add.s64 	%rd72, %rd1, %rd71;
	ld.global.u32 	%r521, [%rd72];
	mul.lo.s32 	%r522, %r521, %r517;
	add.s32 	%r523, %r518, %r1;
	ld.u32 	%r524, [%rd48+48];
	add.s32 	%r525, %r524, %r523;
	mul.wide.s32 	%rd73, %r525, 4;
	add.s64 	%rd74, %rd1, %rd73;
	ld.global.u32 	%r526, [%rd74];
	mul.lo.s32 	%r527, %r526, %r522;
	add.s32 	%r528, %r523, %r1;
	ld.u32 	%r529, [%rd48+52];
	add.s32 	%r530, %r529, %r528;
	mul.wide.s32 	%rd75, %r530, 4;
	add.s64 	%rd76, %rd1, %rd75;
	ld.global.u32 	%r531, [%rd76];
	mul.lo.s32 	%r532, %r531, %r527;
	add.s32 	%r533, %r528, %r1;
	ld.u32 	%r534, [%rd48+56];
	add.s32 	%r535, %r534, %r533;
	mul.wide.s32 	%rd77, %r535, 4;
	add.s64 	%rd78, %rd1, %rd77;
	ld.global.u32 	%r536, [%rd78];
	mul.lo.s32 	%r537, %r536, %r532;
	add.s32 	%r538, %r533, %r1;
	ld.u32 	%r539, [%rd48+60];
	add.s32 	%r540, %r539, %r538;
	mul.wide.s32 	%rd79, %r540, 4;
	add.s64 	%rd80, %rd1, %rd79;
	ld.global.u32 	%r541, [%rd80];
	mul.lo.s32 	%r820, %r541, %r537;
	add.s32 	%r818, %r818, 16;
	setp.eq.s32 	%p38, %r818, %r34;
	mov.u32 	%r865, %r34;
	@%p38 bra 	$L__BB0_52;
	bra.uni 	$L__BB0_51;
$L__BB0_52:
	setp.eq.s32 	%p39, %r30, 0;
	@%p39 bra 	$L__BB0_53;
	bra.uni 	$L__BB0_111;
$L__BB0_53:
	ld.global.u32 	%r613, [%rd5];
	add.s32 	%r614, %r613, %r820;
	st.global.u32 	[%rd5], %r614;
	mov.b32 	%r821, 0;
	mov.b16 	%rs13, 0;
	mov.u16 	%rs14, %rs13;
$L__BB0_54:
	mov.u32 	%r71, %r821;
	sub.s32 	%r72, %r29, %r71;
	add.s32 	%r821, %r71, 1;
	setp.lt.s32 	%p46, %r821, %r1;
	mul.wide.u32 	%rd116, %r71, 4;
	add.s64 	%rd11, %rd23, %rd116;
	mov.b32 	%r825, 0;
	@%p46 bra 	$L__BB0_96;
$L__BB0_55:
	st.u32 	[%rd11], %r825;
	setp.ne.s32 	%p87, %r821, %r1;
	add.s16 	%rs14, %rs14, 1;
	add.s16 	%rs13, %rs13, 1;
	@%p87 bra 	$L__BB0_54;
	setp.lt.s32 	%p88, %r1, 1;
	mov.b32 	%r836, 0;
	@%p88 bra 	$L__BB0_57;
	bra.uni 	$L__BB0_109;
$L__BB0_57:
	ld.u32 	%r788, [%rd23];
	add.s32 	%r789, %r788, %r836;
	st.u32 	[%rd23], %r789;
	setp.lt.s32 	%p112, %r789, %r1;
	@%p112 bra 	$L__BB0_26;
	bra.uni 	$L__BB0_23;
$L__BB0_58:
	.pragma "nounroll";
	sub.s32 	%r723, %r1, %r847;
	mul.wide.s32 	%rd124, %r723, 4;
	add.s64 	%rd12, %rd23, %rd124;
	ld.u32 	%r724, [%rd12];
	add.s64 	%rd13, %rd30, %rd124;
	ld.u32 	%r725, [%rd13];
	add.s32 	%r726, %r724, %r836;
	add.s32 	%r83, %r726, %r725;
	setp.eq.s32 	%p90, %r1, %r847;
	mov.u32 	%r828, %r83;
	@%p90 bra 	$L__BB0_60;
	rem.s32 	%r828, %r83, %r847;
$L__BB0_60:
	st.u32 	[%rd12], %r828;
	add.s32 	%r86, %r847, 1;
	ld.u32 	%r727, [%rd12+-4];
	ld.u32 	%r728, [%rd13+-4];
	div.s32 	%r729, %r83, %r847;
	add.s32 	%r730, %r727, %r729;
	add.s32 	%r87, %r730, %r728;
	setp.eq.s32 	%p91, %r86, %r1;
	mov.u32 	%r829, %r87;
	@%p91 bra 	$L__BB0_62;
	rem.s32 	%r829, %r87, %r86;
$L__BB0_62:
	st.u32 	[%rd12+-4], %r829;
	add.s32 	%r90, %r847, 2;
	ld.u32 	%r731, [%rd12+-8];
	ld.u32 	%r732, [%rd13+-8];
	div.s32 	%r733, %r87, %r86;
	add.s32 	%r734, %r731, %r733;
	add.s32 	%r91, %r734, %r732;
	setp.eq.s32 	%p92, %r90, %r1;
	mov.u32 	%r830, %r91;
	@%p92 bra 	$L__BB0_64;
	rem.s32 	%r830, %r91, %r90;
$L__BB0_64:
	st.u32 	[%rd12+-8], %r830;
	add.s32 	%r94, %r847, 3;
	ld.u32 	%r735, [%rd12+-12];
	ld.u32 	%r736, [%rd13+-12];
	div.s32 	%r737, %r91, %r90;
	add.s32 	%r738, %r735, %r737;
	add.s32 	%r95, %r738, %r736;
	setp.eq.s32 	%p93, %r94, %r1;
	mov.u32 	%r831, %r95;
	@%p93 bra 	$L__BB0_66;
	rem.s32 	%r831, %r95, %r94;
$L__BB0_66:
	st.u32 	[%rd12+-12], %r831;
	add.s32 	%r98, %r847, 4;
	ld.u32 	%r739, [%rd12+-16];
	ld.u32 	%r740, [%rd13+-16];
	div.s32 	%r741, %r95, %r94;
	add.s32 	%r742, %r739, %r741;
	add.s32 	%r99, %r742, %r740;
	setp.eq.s32 	%p94, %r98, %r1;
	mov.u32 	%r832, %r99;
	@%p94 bra 	$L__BB0_68;
	rem.s32 	%r832, %r99, %r98;
$L__BB0_68:
	st.u32 	[%rd12+-16], %r832;
	add.s32 	%r102, %r847, 5;
	ld.u32 	%r743, [%rd12+-20];
	ld.u32 	%r744, [%rd13+-20];
	div.s32 	%r745, %r99, %r98;
	add.s32 	%r746, %r743, %r745;
	add.s32 	%r103, %r746, %r744;
	setp.eq.s32 	%p95, %r102, %r1;
	mov.u32 	%r833, %r103;
	@%p95 bra 	$L__BB0_70;
	rem.s32 	%r833, %r103, %r102;
$L__BB0_70:
	st.u32 	[%rd12+-20], %r833;
	add.s32 	%r106, %r847, 6;
	ld.u32 	%r747, [%rd12+-24];
	ld.u32 	%r748, [%rd13+-24];
	div.s32 	%r749, %r103, %r102;
	add.s32 	%r750, %r747, %r749;
	add.s32 	%r107, %r750, %r748;
	setp.eq.s32 	%p96, %r106, %r1;
	mov.u32 	%r834, %r107;
	@%p96 bra 	$L__BB0_72;
	rem.s32 	%r834, %r107, %r106;
$L__BB0_72:
	st.u32 	[%rd12+-24], %r834;
	add.s32 	%r110, %r847, 7;
	ld.u32 	%r751, [%rd12+-28];
	ld.u32 	%r752, [%rd13+-28];
	div.s32 	%r753, %r107, %r106;
	add.s32 	%r754, %r751, %r753;
	add.s32 	%r835, %r754, %r752;
	div.s32 	%r836, %r835, %r110;
	setp.eq.s32 	%p97, %r110, %r1;
	@%p97 bra 	$L__BB0_74;
	rem.s32 	%r835, %r835, %r110;
$L__BB0_74:
	st.u32 	[%rd12+-28], %r835;
	add.s32 	%r847, %r847, 8;
	and.b32  	%r755, %r1, 2147483640;
	setp.eq.s32 	%p98, %r110, %r755;
	@%p98 bra 	$L__BB0_75;
	bra.uni 	$L__BB0_58;
$L__BB0_75:
	setp.eq.s32 	%p99, %r31, 0;
	@%p99 bra 	$L__BB0_57;
	setp.lt.u32 	%p100, %r32, 3;
	@%p100 bra 	$L__BB0_86;
	sub.s32 	%r757, %r1, %r847;
	mul.wide.s32 	%rd125, %r757, 4;
	add.s64 	%rd15, %rd23, %rd125;
	ld.u32 	%r758, [%rd15];
	add.s64 	%rd16, %rd30, %rd125;
	ld.u32 	%r759, [%rd16];
	add.s32 	%r760, %r758, %r836;
	add.s32 	%r141, %r760, %r759;
	setp.eq.s32 	%p101, %r1, %r847;
	mov.u32 	%r849, %r141;
	@%p101 bra 	$L__BB0_79;
	rem.s32 	%r849, %r141, %r847;
$L__BB0_79:
	st.u32 	[%rd15], %r849;
	add.s32 	%r144, %r847, 1;
	ld.u32 	%r761, [%rd15+-4];
	ld.u32 	%r762, [%rd16+-4];
	div.s32 	%r763, %r141, %r847;
	add.s32 	%r764, %r761, %r763;
	add.s32 	%r145, %r764, %r762;
	setp.eq.s32 	%p102, %r144, %r1;
	mov.u32 	%r850, %r145;
	@%p102 bra 	$L__BB0_81;
	rem.s32 	%r850, %r145, %r144;
$L__BB0_81:
	st.u32 	[%rd15+-4], %r850;
	add.s32 	%r148, %r847, 2;
	ld.u32 	%r765, [%rd15+-8];
	ld.u32 	%r766, [%rd16+-8];
	div.s32 	%r767, %r145, %r144;
	add.s32 	%r768, %r765, %r767;
	add.s32 	%r149, %r768, %r766;
	setp.eq.s32 	%p103, %r148, %r1;
	mov.u32 	%r851, %r149;
	@%p103 bra 	$L__BB0_83;
	rem.s32 	%r851, %r149, %r148;
$L__BB0_83:
	st.u32 	[%rd15+-8], %r851;
	add.s32 	%r152, %r847, 3;
	ld.u32 	%r769, [%rd15+-12];
	ld.u32 	%r770, [%rd16+-12];
	div.s32 	%r771, %r149, %r148;
	add.s32 	%r772, %r769, %r771;
	add.s32 	%r153, %r772, %r770;
	setp.eq.s32 	%p104, %r152, %r1;
	mov.u32 	%r852, %r153;
	@%p104 bra 	$L__BB0_85;
	rem.s32 	%r852, %r153, %r152;
$L__BB0_85:
	div.s32 	%r836, %r153, %r152;
	st.u32 	[%rd15+-12], %r852;
	add.s32 	%r847, %r847, 4;
$L__BB0_86:
	setp.eq.s32 	%p105, %r33, 0;
	@%p105 bra 	$L__BB0_57;
	setp.eq.s32 	%p106, %r33, 1;
	@%p106 bra 	$L__BB0_93;
	sub.s32 	%r774, %r1, %r847;
	mul.wide.s32 	%rd126, %r774, 4;
	add.s64 	%rd17, %rd23, %rd126;
	ld.u32 	%r775, [%rd17];
	add.s64 	%rd18, %rd30, %rd126;
	ld.u32 	%r776, [%rd18];
	add.s32 	%r777, %r775, %r836;
	add.s32 	%r161, %r777, %r776;
	setp.eq.s32 	%p107, %r1, %r847;
	mov.u32 	%r856, %r161;
	@%p107 bra 	$L__BB0_90;
	rem.s32 	%r856, %r161, %r847;
$L__BB0_90:
	st.u32 	[%rd17], %r856;
	add.s32 	%r164, %r847, 1;
	ld.u32 	%r778, [%rd17+-4];
	ld.u32 	%r779, [%rd18+-4];
	div.s32 	%r780, %r161, %r847;
	add.s32 	%r781, %r778, %r780;
	add.s32 	%r165, %r781, %r779;
	setp.eq.s32 	%p108, %r164, %r1;
	mov.u32 	%r857, %r165;
	@%p108 bra 	$L__BB0_92;
	rem.s32 	%r857, %r165, %r164;
$L__BB0_92:
	div.s32 	%r836, %r165, %r164;
	st.u32 	[%rd17+-4], %r857;
	add.s32 	%r847, %r847, 2;
$L__BB0_93:
	and.b32  	%r782, %r1, 1;
	setp.eq.b32 	%p109, %r782, 1;
	not.pred 	%p110, %p109;
	@%p110 bra 	$L__BB0_57;
	sub.s32 	%r783, %r1, %r847;
	mul.wide.s32 	%rd127, %r783, 4;
	add.s64 	%rd19, %rd23, %rd127;
	ld.u32 	%r784, [%rd19];
	add.s64 	%rd128, %rd30, %rd127;
	ld.u32 	%r785, [%rd128];
	add.s32 	%r786, %r784, %r836;
	add.s32 	%r173, %r786, %r785;
	st.u32 	[%rd19], %r173;
	div.s32 	%r836, %r173, %r847;
	setp.eq.s32 	%p111, %r1, %r847;
	@%p111 bra 	$L__BB0_57;
	rem.s32 	%r787, %r173, %r847;
	st.u32 	[%rd19], %r787;
	bra.uni 	$L__BB0_57;
$L__BB0_96:
	ld.u32 	%r118, [%rd11];
	sub.s32 	%r618, %r1, %r71;
	add.s32 	%r619, %r618, -2;
	setp.lt.u32 	%p47, %r619, 15;
	mov.b32 	%r825, 0;
	mov.u32 	%r838, %r821;
	@%p47 bra 	$L__BB0_99;
	and.b32  	%r119, %r72, -16;
	mov.b32 	%r825, 0;
	mov.u32 	%r838, %r821;
	mov.u32 	%r824, %r825;
$L__BB0_98:
	.pragma "nounroll";
	mul.wide.u32 	%rd117, %r838, 4;
	add.s64 	%rd118, %rd23, %rd117;
	ld.u32 	%r621, [%rd118];
	setp.lt.s32 	%p48, %r621, %r118;
	selp.u32 	%r622, 1, 0, %p48;
	add.s32 	%r623, %r825, %r622;
	ld.u32 	%r624, [%rd118+4];
	setp.lt.s32 	%p49, %r624, %r118;
	selp.u32 	%r625, 1, 0, %p49;
	add.s32 	%r626, %r623, %r625;
	ld.u32 	%r627, [%rd118+8];
	setp.lt.s32 	%p50, %r627, %r118;
	selp.u32 	%r628, 1, 0, %p50;
	add.s32 	%r629, %r626, %r628;
	ld.u32 	%r630, [%rd118+12];
	setp.lt.s32 	%p51, %r630, %r118;
	selp.u32 	%r631, 1, 0, %p51;
	add.s32 	%r632, %r629, %r631;
	ld.u32 	%r633, [%rd118+16];
	setp.lt.s32 	%p52, %r633, %r118;
	selp.u32 	%r634, 1, 0, %p52;
	add.s32 	%r635, %r632, %r634;
	ld.u32 	%r636, [%rd118+20];
	setp.lt.s32 	%p53, %r636, %r118;
	selp.u32 	%r637, 1, 0, %p53;
	add.s32 	%r638, %r635, %r637;
	ld.u32 	%r639, [%rd118+24];
	setp.lt.s32 	%p54, %r639, %r118;
	selp.u32 	%r640, 1, 0, %p54;
	add.s32 	%r641, %r638, %r640;
	ld.u32 	%r642, [%rd118+28];
	setp.lt.s32 	%p55, %r642, %r118;
	selp.u32 	%r643, 1, 0, %p55;
	add.s32 	%r644, %r641, %r643;
	ld.u32 	%r645, [%rd118+32];
	setp.lt.s32 	%p56, %r645, %r118;
	selp.u32 	%r646, 1, 0, %p56;
	add.s32 	%r647, %r644, %r646;
	ld.u32 	%r648, [%rd118+36];
	setp.lt.s32 	%p57, %r648, %r118;
	selp.u32 	%r649, 1, 0, %p57;
	add.s32 	%r650, %r647, %r649;
	ld.u32 	%r651, [%rd118+40];
	setp.lt.s32 	%p58, %r651, %r118;
	selp.u32 	%r652, 1, 0, %p58;
	add.s32 	%r653, %r650, %r652;
	ld.u32 	%r654, [%rd118+44];
	setp.lt.s32 	%p59, %r654, %r118;
	selp.u32 	%r655, 1, 0, %p59;
	add.s32 	%r656, %r653, %r655;
	ld.u32 	%r657, [%rd118+48];
	setp.lt.s32 	%p60, %r657, %r118;
	selp.u32 	%r658, 1, 0, %p60;
	add.s32 	%r659, %r656, %r658;
	ld.u32 	%r660, [%rd118+52];
	setp.lt.s32 	%p61, %r660, %r118;
	selp.u32 	%r661, 1, 0, %p61;
	add.s32 	%r662, %r659, %r661;
	ld.u32 	%r663, [%rd118+56];
	setp.lt.s32 	%p62, %r663, %r118;
	selp.u32 	%r664, 1, 0, %p62;
	add.s32 	%r665, %r662, %r664;
	ld.u32 	%r666, [%rd118+60];
	setp.lt.s32 	%p63, %r666, %r118;
	selp.u32 	%r667, 1, 0, %p63;
	add.s32 	%r825, %r665, %r667;
	add.s32 	%r838, %r838, 16;
	add.s32 	%r824, %r824, 16;
	setp.eq.s32 	%p64, %r824, %r119;
	@%p64 bra 	$L__BB0_99;
	bra.uni 	$L__BB0_98;
$L__BB0_99:
	and.b32  	%r668, %r72, 15;
	setp.eq.s32 	%p65, %r668, 0;
	@%p65 bra 	$L__BB0_55;
	not.b16 	%rs7, %rs14;
	add.s16 	%rs9, %rs7, %rs8;
	cvt.u32.u16 	%r670, %rs9;
	and.b32  	%r123, %r670, 15;
	add.s32 	%r671, %r123, -1;
	setp.lt.u32 	%p66, %r671, 7;
	@%p66 bra 	$L__BB0_102;
	mul.wide.u32 	%rd119, %r838, 4;
	add.s64 	%rd120, %rd23, %rd119;
	ld.u32 	%r672, [%rd120];
	setp.lt.s32 	%p67, %r672, %r118;
	selp.u32 	%r673, 1, 0, %p67;
	add.s32 	%r674, %r825, %r673;
	ld.u32 	%r675, [%rd120+4];
	setp.lt.s32 	%p68, %r675, %r118;
	selp.u32 	%r676, 1, 0, %p68;
	add.s32 	%r677, %r674, %r676;
	ld.u32 	%r678, [%rd120+8];
	setp.lt.s32 	%p69, %r678, %r118;
	selp.u32 	%r679, 1, 0, %p69;
	add.s32 	%r680, %r677, %r679;
	ld.u32 	%r681, [%rd120+12];
	setp.lt.s32 	%p70, %r681, %r118;
	selp.u32 	%r682, 1, 0, %p70;
	add.s32 	%r683, %r680, %r682;
	ld.u32 	%r684, [%rd120+16];
	setp.lt.s32 	%p71, %r684, %r118;
	selp.u32 	%r685, 1, 0, %p71;
	add.s32 	%r686, %r683, %r685;
	ld.u32 	%r687, [%rd120+20];
	setp.lt.s32 	%p72, %r687, %r118;
	selp.u32 	%r688, 1, 0, %p72;
	add.s32 	%r689, %r686, %r688;
	ld.u32 	%r690, [%rd120+24];
	setp.lt.s32 	%p73, %r690, %r118;
	selp.u32 	%r691, 1, 0, %p73;
	add.s32 	%r692, %r689, %r691;
	ld.u32 	%r693, [%rd120+28];
	setp.lt.s32 	%p74, %r693, %r118;
	selp.u32 	%r694, 1, 0, %p74;
	add.s32 	%r825, %r692, %r694;
	add.s32 	%r838, %r838, 8;
$L__BB0_102:
	and.b32  	%r695, %r123, 7;
	setp.eq.s32 	%p75, %r695, 0;
	@%p75 bra 	$L__BB0_55;
	not.b16 	%rs10, %rs13;
	add.s16 	%rs12, %rs10, %rs8;
	cvt.u32.u16 	%r697, %rs12;
	and.b32  	%r698, %r697, 7;
	and.b32  	%r129, %r697, 3;
	add.s32 	%r699, %r698, -1;
	setp.lt.u32 	%p76, %r699, 3;
	@%p76 bra 	$L__BB0_105;
	mul.wide.u32 	%rd121, %r838, 4;
	add.s64 	%rd122, %rd23, %rd121;
	ld.u32 	%r700, [%rd122];
	setp.lt.s32 	%p77, %r700, %r118;
	selp.u32 	%r701, 1, 0, %p77;
	add.s32 	%r702, %r825, %r701;
	ld.u32 	%r703, [%rd122+4];
	setp.lt.s32 	%p78, %r703, %r118;
	selp.u32 	%r704, 1, 0, %p78;
	add.s32 	%r705, %r702, %r704;
	ld.u32 	%r706, [%rd122+8];
	setp.lt.s32 	%p79, %r706, %r118;
	selp.u32 	%r707, 1, 0, %p79;
	add.s32 	%r708, %r705, %r707;
	ld.u32 	%r709, [%rd122+12];
	setp.lt.s32 	%p80, %r709, %r118;
	selp.u32 	%r710, 1, 0, %p80;
	add.s32 	%r825, %r708, %r710;
	add.s32 	%r838, %r838, 4;
$L__BB0_105:
	setp.eq.s32 	%p81, %r129, 0;
	@%p81 bra 	$L__BB0_55;
	mul.wide.u32 	%rd123, %r838, 4;
	add.s64 	%rd14, %rd23, %rd123;
	ld.u32 	%r711, [%rd14];
	setp.lt.s32 	%p82, %r711, %r118;
	selp.u32 	%r712, 1, 0, %p82;
	add.s32 	%r825, %r825, %r712;
	setp.eq.s32 	%p83, %r129, 1;
	@%p83 bra 	$L__BB0_55;
	ld.u32 	%r713, [%rd14+4];
	setp.lt.s32 	%p84, %r713, %r118;
	selp.u32 	%r714, 1, 0, %p84;
	add.s32 	%r825, %r825, %r714;
	setp.eq.s32 	%p85, %r129, 2;
	@%p85 bra 	$L__BB0_55;
	ld.u32 	%r715, [%rd14+8];
	setp.lt.s32 	%p86, %r715, %r118;
	selp.u32 	%r716, 1, 0, %p86;
	add.s32 	%r825, %r825, %r716;
	bra.uni 	$L__BB0_55;
$L__BB0_109:
	setp.lt.u32 	%p89, %r29, 7;
	mov.b32 	%r836, 0;
	mov.b32 	%r847, 1;
	@%p89 bra 	$L__BB0_75;
	mov.b32 	%r836, 0;
	mov.b32 	%r847, 1;
	bra.uni 	$L__BB0_58;
$L__BB0_111:
	setp.lt.u32 	%p40, %r43, 7;
	@%p40 bra 	$L__BB0_113;
	mul.lo.s32 	%r543, %r865, %r1;
	mul.wide.u32 	%rd81, %r865, 4;
	add.s64 	%rd82, %rd23, %rd81;
	ld.u32 	%r544, [%rd82];
	add.s32 	%r545, %r544, %r543;
	mul.wide.s32 	%rd83, %r545, 4;
	add.s64 	%rd84, %rd1, %rd83;
	ld.global.u32 	%r546, [%rd84];
	mul.lo.s32 	%r547, %r546, %r820;
	add.s32 	%r548, %r543, %r1;
	ld.u32 	%r549, [%rd82+4];
	add.s32 	%r550, %r549, %r548;
	mul.wide.s32 	%rd85, %r550, 4;
	add.s64 	%rd86, %rd1, %rd85;
	ld.global.u32 	%r551, [%rd86];
	mul.lo.s32 	%r552, %r551, %r547;
	add.s32 	%r553, %r548, %r1;
	ld.u32 	%r554, [%rd82+8];
	add.s32 	%r555, %r554, %r553;
	mul.wide.s32 	%rd87, %r555, 4;
	add.s64 	%rd88, %rd1, %rd87;
	ld.global.u32 	%r556, [%rd88];
	mul.lo.s32 	%r557, %r556, %r552;
	add.s32 	%r558, %r553, %r1;
	ld.u32 	%r559, [%rd82+12];
	add.s32 	%r560, %r559, %r558;
	mul.wide.s32 	%rd89, %r560, 4;
	add.s64 	%rd90, %rd1, %rd89;
	ld.global.u32 	%r561, [%rd90];
	mul.lo.s32 	%r562, %r561, %r557;
	add.s32 	%r563, %r558, %r1;
	ld.u32 	%r564, [%rd82+16];
	add.s32 	%r565, %r564, %r563;
	mul.wide.s32 	%rd91, %r565, 4;
	add.s64 	%rd92, %rd1, %rd91;
	ld.global.u32 	%r566, [%rd92];
	mul.lo.s32 	%r567, %r566, %r562;
	add.s32 	%r568, %r563, %r1;
	ld.u32 	%r569, [%rd82+20];
	add.s32 	%r570, %r569, %r568;
	mul.wide.s32 	%rd93, %r570, 4;
	add.s64 	%rd94, %rd1, %rd93;
	ld.global.u32 	%r571, [%rd94];
	mul.lo.s32 	%r572, %r571, %r567;
	add.s32 	%r573, %r568, %r1;
	ld.u32 	%r574, [%rd82+24];
	add.s32 	%r575, %r574, %r573;
	mul.wide.s32 	%rd95, %r575, 4;
	add.s64 	%rd96, %rd1, %rd95;
	ld.global.u32 	%r576, [%rd96];
	mul.lo.s32 	%r577, %r576, %r572;
	add.s32 	%r578, %r573, %r1;
	ld.u32 	%r579, [%rd82+28];
	add.s32 	%r580, %r579, %r578;
	mul.wide.s32 	%rd97, %r580, 4;
	add.s64 	%rd98, %rd1, %rd97;
	ld.global.u32 	%r581, [%rd98];
	mul.lo.s32 	%r820, %r581, %r577;
	add.s32 	%r865, %r865, 8;
$L__BB0_113:
	setp.eq.s32 	%p41, %r31, 0;
	@%p41 bra 	$L__BB0_53;
	setp.lt.u32 	%p42, %r32, 3;
	@%p42 bra 	$L__BB0_116;
	mul.lo.s32 	%r583, %r865, %r1;
	mul.wide.u32 	%rd99, %r865, 4;
	add.s64 	%rd100, %rd23, %rd99;
	ld.u32 	%r584, [%rd100];
	add.s32 	%r585, %r584, %r583;
	mul.wide.s32 	%rd101, %r585, 4;
	add.s64 	%rd102, %rd1, %rd101;
	ld.global.u32 	%r586, [%rd102];
	mul.lo.s32 	%r587, %r586, %r820;
	add.s32 	%r588, %r583, %r1;
	ld.u32 	%r589, [%rd100+4];
	add.s32 	%r590, %r589, %r588;
	mul.wide.s32 	%rd103, %r590, 4;
	add.s64 	%rd104, %rd1, %rd103;
	ld.global.u32 	%r591, [%rd104];
	mul.lo.s32 	%r592, %r591, %r587;
	add.s32 	%r593, %r588, %r1;
	ld.u32 	%r594, [%rd100+8];
	add.s32 	%r595, %r594, %r593;
	mul.wide.s32 	%rd105, %r595, 4;
	add.s64 	%rd106, %rd1, %rd105;
	ld.global.u32 	%r596, [%rd106];
	mul.lo.s32 	%r597, %r596, %r592;
	add.s32 	%r598, %r593, %r1;
	ld.u32 	%r599, [%rd100+12];
	add.s32 	%r600, %r599, %r598;
	mul.wide.s32 	%rd107, %r600, 4;
	add.s64 	%rd108, %rd1, %rd107;
	ld.global.u32 	%r601, [%rd108];
	mul.lo.s32 	%r820, %r601, %r597;
	add.s32 	%r865, %r865, 4;
$L__BB0_116:
	setp.eq.s32 	%p43, %r33, 0;
	@%p43 bra 	$L__BB0_53;
	setp.eq.s32 	%p44, %r33, 1;
	mul.lo.s32 	%r188, %r865, %r1;
	mul.wide.u32 	%rd109, %r865, 4;
	add.s64 	%rd20, %rd23, %rd109;
	ld.u32 	%r602, [%rd20];
	add.s32 	%r603, %r602, %r188;
	mul.wide.s32 	%rd110, %r603, 4;
	add.s64 	%rd111, %rd1, %rd110;
	ld.global.u32 	%r604, [%rd111];
	mul.lo.s32 	%r820, %r604, %r820;
	@%p44 bra 	$L__BB0_53;
	setp.eq.s32 	%p45, %r33, 2;
	add.s32 	%r190, %r188, %r1;
	ld.u32 	%r605, [%rd20+4];
	add.s32 	%r606, %r605, %r190;
	mul.wide.s32 	%rd112, %r606, 4;
	add.s64 	%rd113, %rd1, %rd112;
	ld.global.u32 	%r607, [%rd113];
	mul.lo.s32 	%r820, %r607, %r820;
	@%p45 bra 	$L__BB0_53;
	add.s32 	%r608, %r190, %r1;
	ld.u32 	%r609, [%rd20+8];
	add.s32 	%r610, %r609, %r608;
	mul.wide.s32 	%rd114, %r610, 4;
	add.s64 	%rd115, %rd1, %rd114;
	ld.global.u32 	%r611, [%rd115];
	mul.lo.s32 	%r820, %r611, %r820;
	bra.uni 	$L__BB0_53;
$L__BB0_120:
	st.u32 	[%rd10], %r870;
	bra.uni 	$L__BB0_48;
$L__BB0_121:
	ld.u32 	%r871, [%rd10];
	mov.b32 	%r870, 1;
$L__BB0_122:
	setp.eq.s32 	%p34, %r871, 0;
	@%p34 bra 	$L__BB0_120;
	add.s32 	%r871, %r871, -1;
	st.u32 	[%rd10], %r871;
	add.s32 	%r197, %r870, 1;
	setp.eq.s32 	%p35, %r870, %r1;
	mov.u32 	%r870, %r197;
	@%p35 bra 	$L__BB0_48;
	bra.uni 	$L__BB0_122;

}


// ===== COMPILED SASS (sm_100) =====

	.target	sm_100

	.elftype	@"ET_EXEC"


//--------------------- .note.nv.tkinfo           --------------------------
	.section	.note.nv.tkinfo,"",@"SHT_NOTE"
	.sectionflags	@"SHF_NOTE_NV_TKINFO"
	.tkinfo
        /*0018*/ 	.word	0x00000002
        /*0030*/ 	.string	""
        /*0030*/ 	.string	"ptxas"
        /*0030*/ 	.string	"Cuda compilation tools, release 13.0, V13.0.88"
        /*0030*/ 	.string	"Build cuda_13.0.r13.0/compiler.36424714_0"
        /*0030*/ 	.string	"-arch sm_100 -m 64 "



//--------------------- .note.nv.cuinfo           --------------------------
	.section	.note.nv.cuinfo,"",@"SHT_NOTE"
	.sectionflags	@"SHF_NOTE_NV_CUINFO"
        /*0018*/ 	.short	0x0002
        /*001a*/ 	.short	0x0064
        /*001c*/ 	.short	0x0082
	.zero		2


//--------------------- .nv.info                  --------------------------
	.section	.nv.info,"",@"SHT_CUDA_INFO"
	.align	4


	//----- nvinfo : EIATTR_REGCOUNT
	.align		4
        /*0000*/ 	.byte	0x04, 0x2f
        /*0002*/ 	.short	(.L_1 - .L_0)
	.align		4
.L_0:
        /*0004*/ 	.word	index@(_Z3detPiS_S_)
        /*0008*/ 	.word	0x00000020


	//----- nvinfo : EIATTR_FRAME_SIZE
	.align		4
.L_1:
        /*000c*/ 	.byte	0x04, 0x11
        /*000e*/ 	.short	(.L_3 - .L_2)
	.align		4
.L_2:
        /*0010*/ 	.word	index@(_Z3detPiS_S_)
        /*0014*/ 	.word	0x00000000


	//----- nvinfo : EIATTR_MIN_STACK_SIZE
	.align		4
.L_3:
        /*0018*/ 	.byte	0x04, 0x12
        /*001a*/ 	.short	(.L_5 - .L_4)
	.align		4
.L_4:
        /*001c*/ 	.word	index@(_Z3detPiS_S_)
        /*0020*/ 	.word	0x00000000
.L_5:


//--------------------- .nv.compat                --------------------------
	.section	.nv.compat,"",@"SHT_CUDA_COMPAT_INFO"
	.align	4
        /*0000*/ 	.byte	0x02, 0x09, 0x00, 0x00, 0x02, 0x02, 0x01, 0x00, 0x02, 0x05, 0x05, 0x00, 0x03, 0x07, 0x01, 0x01
        /*0010*/ 	.byte	0x02, 0x03, 0x00, 0x00, 0x02, 0x06, 0x01, 0x00, 0x04, 0x0b, 0x08, 0x00, 0x09, 0x00, 0x00, 0x00
        /*0020*/ 	.byte	0x00, 0x00, 0x00, 0x00


//--------------------- .nv.info._Z3detPiS_S_     --------------------------
	.section	.nv.info._Z3detPiS_S_,"",@"SHT_CUDA_INFO"
	.sectionflags	@""
	.align	4


	//----- nvinfo : EIATTR_CUDA_API_VERSION
	.align		4
        /*0000*/ 	.byte	0x04, 0x37
        /*0002*/ 	.short	(.L_7 - .L_6)
.L_6:
        /*0004*/ 	.word	0x00000082


	//----- nvinfo : EIATTR_KPARAM_INFO
	.align		4
.L_7:
        /*0008*/ 	.byte	0x04, 0x17
        /*000a*/ 	.short	(.L_9 - .L_8)
.L_8:
        /*000c*/ 	.word	0x00000000
        /*0010*/ 	.short	0x0002
        /*0012*/ 	.short	0x0010
        /*0014*/ 	.byte	0x00, 0xf5, 0x21, 0x00


	//----- nvinfo : EIATTR_KPARAM_INFO
	.align		4
.L_9:
        /*0018*/ 	.byte	0x04, 0x17
        /*001a*/ 	.short	(.L_11 - .L_10)
.L_10:
        /*001c*/ 	.word	0x00000000
        /*0020*/ 	.short	0x0001
        /*0022*/ 	.short	0x0008
        /*0024*/ 	.byte	0x00, 0xf5, 0x21, 0x00


	//----- nvinfo : EIATTR_KPARAM_INFO
	.align		4
.L_11:
        /*0028*/ 	.byte	0x04, 0x17
        /*002a*/ 	.short	(.L_13 - .L_12)
.L_12:
        /*002c*/ 	.word	0x00000000
        /*0030*/ 	.short	0x0000
        /*0032*/ 	.short	0x0000
        /*0034*/ 	.byte	0x00, 0xf5, 0x21, 0x00


	//----- nvinfo : EIATTR_SPARSE_MMA_MASK
	.align		4
.L_13:
        /*0038*/ 	.byte	0x03, 0x50
        /*003a*/ 	.short	0x0000


	//----- nvinfo : EIATTR_MAXREG_COUNT
	.align		4
        /*003c*/ 	.byte	0x03, 0x1b
        /*003e*/ 	.short	0x00ff


	//----- nvinfo : EIATTR_EXTERNS
	.align		4
        /*0040*/ 	.byte	0x04, 0x0f
        /*0042*/ 	.short	(.L_15 - .L_14)


	//   ....[0]....
	.align		4
.L_14:
        /*0044*/ 	.word	index@(malloc)


	//   ....[1]....
	.align		4
        /*0048*/ 	.word	index@(free)


	//----- nvinfo : EIATTR_MERCURY_ISA_VERSION
	.align		4
.L_15:
        /*004c*/ 	.byte	0x03, 0x5f
        /*004e*/ 	.short	0x0101


	//----- nvinfo : EIATTR_VRC_CTA_INIT_COUNT
	.align		4
        /*0050*/ 	.byte	0x02, 0x4a
	.zero		1
	.zero		1


	//----- nvinfo : EIATTR_SYSCALL_OFFSETS
	.align		4
        /*0054*/ 	.byte	0x04, 0x46
        /*0056*/ 	.short	(.L_17 - .L_16)


	//   ....[0]....
.L_16:
        /*0058*/ 	.word	0x00000110


	//   ....[1]....
        /*005c*/ 	.word	0x00001120


	//   ....[2]....
        /*0060*/ 	.word	0x00007ec0


	//   ....[3]....
        /*0064*/ 	.word	0x00007f30


	//----- nvinfo : EIATTR_EXIT_INSTR_OFFSETS
	.align		4
.L_17:
        /*0068*/ 	.byte	0x04, 0x1c
        /*006a*/ 	.short	(.L_19 - .L_18)


	//   ....[0]....
.L_18:
        /*006c*/ 	.word	0x00007f40


	//----- nvinfo : EIATTR_INDIRECT_BRANCH_TARGETS
	.align		4
.L_19:
        /*0070*/ 	.byte	0x04, 0x34
        /*0072*/ 	.short	(.L_21 - .L_20)


	//   ....[0]....
.L_20:
        /*0074*/ 	.word	.L_x_86@srel
        /*0078*/ 	.short	0x0
        /*007a*/ 	.short	0x0
        /*007c*/ 	.word	0x3
        /*0080*/ 	.word	.L_x_69@srel
        /*0084*/ 	.word	.L_x_88@srel
        /*0088*/ 	.word	.L_x_89@srel


	//----- nvinfo : EIATTR_CRS_STACK_SIZE
	.align		4
.L_21:
        /*008c*/ 	.byte	0x04, 0x1e
        /*008e*/ 	.short	(.L_23 - .L_22)
.L_22:
        /*0090*/ 	.word	0x00000000


	//----- nvinfo : EIATTR_CBANK_PARAM_SIZE
	.align		4
.L_23:
        /*0094*/ 	.byte	0x03, 0x19
        /*0096*/ 	.short	0x0018


	//----- nvinfo : EIATTR_PARAM_CBANK
	.align		4
        /*0098*/ 	.byte	0x04, 0x0a
        /*009a*/ 	.short	(.L_25 - .L_24)
	.align		4
.L_24:
        /*009c*/ 	.word	index@(.nv.constant0._Z3detPiS_S_)
        /*00a0*/ 	.short	0x0380
        /*00a2*/ 	.short	0x0018


	//----- nvinfo : EIATTR_SW_WAR
	.align		4
.L_25:
        /*00a4*/ 	.byte	0x04, 0x36
        /*00a6*/ 	.short	(.L_27 - .L_26)
.L_26:
        /*00a8*/ 	.word	0x00000008
.L_27:


//--------------------- .nv.callgraph             --------------------------
	.section	.nv.callgraph,"",@"SHT_CUDA_CALLGRAPH"
	.align	4
	.sectionentsize	8
	.align		4
        /*0000*/ 	.word	0x00000000
	.align		4
        /*0004*/ 	.word	0xffffffff
	.align		4
        /*0008*/ 	.word	index@(_Z3detPiS_S_)
	.align		4
        /*000c*/ 	.word	index@(free)
	.align		4
        /*0010*/ 	.word	index@(_Z3detPiS_S_)
	.align		4
        /*0014*/ 	.word	index@(malloc)
	.align		4
        /*0018*/ 	.word	0x00000000
	.align		4
        /*001c*/ 	.word	0xfffffffe
	.align		4
        /*0020*/ 	.word	0x00000000
	.align		4
        /*0024*/ 	.word	0xfffffffd
	.align		4
        /*0028*/ 	.word	0x00000000
	.align		4
        /*002c*/ 	.word	0xfffffffc


//--------------------- .nv.constant4             --------------------------
	.section	.nv.constant4,"a",@progbits
	.align	8
	.align		8
.nv.constant4:
        /*0000*/ 	.dword	malloc
	.align		8
        /*0008*/ 	.dword	free


//--------------------- .nv.constant2._Z3detPiS_S_ --------------------------
	.section	.nv.constant2._Z3detPiS_S_,"a",@progbits
	.sectionflags	@""
	.align	4
.nv.constant2._Z3detPiS_S_:
        /*0000*/ 	.byte	0x20, 0x7e, 0x00, 0x00, 0x60, 0x7b, 0x00, 0x00, 0x20, 0x74, 0x00, 0x00


//--------------------- .text._Z3detPiS_S_        --------------------------
	.section	.text._Z3detPiS_S_,"ax",@progbits
	.align	128
        .global         _Z3detPiS_S_
        .type           _Z3detPiS_S_,@function
        .size           _Z3detPiS_S_,(.L_x_90 - _Z3detPiS_S_)
        .other          _Z3detPiS_S_,@"STO_CUDA_ENTRY STV_DEFAULT"
_Z3detPiS_S_:
.text._Z3detPiS_S_:
[----:B------:R-:W0:Y:S08]  /*0000*/  LDC R1, c[0x0][0x37c] ;  /* 0x0000df00ff017b82 */ /* 0x000e300000000800 */
[----:B------:R-:W1:Y:S01]  /*0010*/  LDC.64 R2, c[0x0][0x380] ;  /* 0x0000e000ff027b82 */ /* 0x000e620000000a00 */
[----:B------:R-:W1:Y:S02]  /*0020*/  LDCU.64 UR36, c[0x0][0x358] ;  /* 0x00006b00ff2477ac */ /* 0x000e640008000a00 */
[----:B-1----:R-:W2:Y:S01]  /*0030*/  LDG.E R2, desc[UR36][R2.64] ;  /* 0x0000002402027981 */ /* 0x002ea2000c1e1900 */
[----:B------:R-:W1:Y:S01]  /*0040*/  LDCU UR5, c[0x0][0x360] ;  /* 0x00006c00ff0577ac */ /* 0x000e620008000800 */
[----:B------:R-:W-:Y:S01]  /*0050*/  MOV R0, 0x0 ;  /* 0x0000000000007802 */ /* 0x000fe20000000f00 */
[----:B------:R-:W3:Y:S01]  /*0060*/  S2R R22, SR_TID.X ;  /* 0x0000000000167919 */ /* 0x000ee20000002100 */
[----:B------:R-:W1:Y:S02]  /*0070*/  LDCU UR4, c[0x0][0x370] ;  /* 0x00006e00ff0477ac */ /* 0x000e640008000800 */
[----:B------:R4:W0:Y:S01]  /*0080*/  LDC.64 R6, c[0x4][R0] ;  /* 0x0100000000067b82 */ /* 0x0008220000000a00 */
[----:B------:R-:W3:Y:S01]  /*0090*/  S2R R5, SR_CTAID.X ;  /* 0x0000000000057919 */ /* 0x000ee20000002500 */
[----:B-1----:R-:W-:-:S06]  /*00a0*/  UIMAD UR4, UR5, UR4, URZ ;  /* 0x00000004050472a4 */ /* 0x002fcc000f8e02ff */
[----:B------:R-:W-:Y:S02]  /*00b0*/  IMAD.U32 R23, RZ, RZ, UR4 ;  /* 0x00000004ff177e24 */ /* 0x000fe4000f8e00ff */
[----:B---3--:R-:W-:Y:S02]  /*00c0*/  IMAD R22, R5, UR5, R22 ;  /* 0x0000000505167c24 */ /* 0x008fe4000f8e0216 */
[----:B--2---:R-:W-:-:S04]  /*00d0*/  IMAD.WIDE R18, R2, 0x4, RZ ;  /* 0x0000000402127825 */ /* 0x004fc800078e02ff */
[----:B------:R-:W-:Y:S02]  /*00e0*/  IMAD.MOV.U32 R4, RZ, RZ, R18 ;  /* 0x000000ffff047224 */ /* 0x000fe400078e0012 */
[----:B0---4-:R-:W-:-:S07]  /*00f0*/  IMAD.MOV.U32 R5, RZ, RZ, R19 ;  /* 0x000000ffff057224 */ /* 0x011fce00078e0013 */
[----:B------:R-:W-:-:S07]  /*0100*/  LEPC R20, `(.L_x_0) ;  /* 0x000000001014794e */ /* 0x000fce0000000000 */
[----:B------:R-:W-:Y:S05]  /*0110*/  CALL.ABS.NOINC R6 ;  /* 0x0000000006007343 */ /* 0x000fea0003c00000 */
.L_x_0:
[----:B------:R-:W-:Y:S01]  /*0120*/  ISETP.GE.AND P0, PT, R2, 0x1, PT ;  /* 0x000000010200780c */ /* 0x000fe20003f06270 */
[----:B------:R-:W-:Y:S01]  /*0130*/  IMAD.MOV.U32 R3, RZ, RZ, R22 ;  /* 0x000000ffff037224 */ /* 0x000fe200078e0016 */
[----:B------:R-:W-:Y:S01]  /*0140*/  MOV R16, R4 ;  /* 0x0000000400107202 */ /* 0x000fe20000000f00 */
[----:B------:R-:W-:-:S10]  /*0150*/  IMAD.MOV.U32 R17, RZ, RZ, R5 ;  /* 0x000000ffff117224 */ /* 0x000fd400078e0005 */
[----:B------:R-:W-:Y:S05]  /*0160*/  @!P0 BRA `(.L_x_1) ;  /* 0x0000000c00c48947 */ /* 0x000fea0003800000 */
[C---:B------:R-:W-:Y:S01]  /*0170*/  VIADD R0, R2.reuse, 0xffffffff ;  /* 0xffffffff02007836 */ /* 0x040fe20000000000 */
[----:B------:R-:W-:Y:S01]  /*0180*/  LOP3.LUT R14, R2, 0x3, RZ, 0xc0, !PT ;  /* 0x00000003020e7812 */ /* 0x000fe200078ec0ff */
[----:B------:R-:W-:Y:S02]  /*0190*/  IMAD.MOV.U32 R6, RZ, RZ, 0x1 ;  /* 0x00000001ff067424 */ /* 0x000fe400078e00ff */
[----:B------:R-:W-:Y:S01]  /*01a0*/  IMAD.MOV.U32 R3, RZ, RZ, R22 ;  /* 0x000000ffff037224 */ /* 0x000fe200078e0016 */
[----:B------:R-:W-:Y:S02]  /*01b0*/  ISETP.GE.U32.AND P1, PT, R0, 0x3, PT ;  /* 0x000000030000780c */ /* 0x000fe40003f26070 */
[----:B------:R-:W-:-:S11]  /*01c0*/  ISETP.NE.AND P0, PT, R14, RZ, PT ;  /* 0x000000ff0e00720c */ /* 0x000fd60003f05270 */
[----:B------:R-:W-:Y:S05]  /*01d0*/  @!P1 BRA `(.L_x_2) ;  /* 0x00000008000c9947 */ /* 0x000fea0003800000 */
[----:B------:R-:W-:Y:S01]  /*01e0*/  HFMA2 R6, -RZ, RZ, 0, 5.9604644775390625e-08 ;  /* 0x00000001ff067431 */ /* 0x000fe200000001ff */
[----:B------:R-:W-:Y:S01]  /*01f0*/  BSSY.RECONVERGENT B0, `(.L_x_2) ;  /* 0x0000081000007945 */ /* 0x000fe20003800200 */
[----:B------:R-:W-:Y:S01]  /*0200*/  LOP3.LUT R0, R2, 0x7ffffffc, RZ, 0xc0, !PT ;  /* 0x7ffffffc02007812 */ /* 0x000fe200078ec0ff */
[----:B------:R-:W-:-:S07]  /*0210*/  IMAD.MOV.U32 R3, RZ, RZ, R22 ;  /* 0x000000ffff037224 */ /* 0x000fce00078e0016 */
.L_x_3:
[----:B0-----:R-:W-:Y:S01]  /*0220*/  IABS R7, R6 ;  /* 0x0000000600077213 */ /* 0x001fe20000000000 */
[----:B------:R-:W-:Y:S01]  /*0230*/  VIADD R10, R6, 0x1 ;  /* 0x00000001060a7836 */ /* 0x000fe20000000000 */
[----:B------:R-:W-:Y:S02]  /*0240*/  IABS R15, R3 ;  /* 0x00000003000f7213 */ /* 0x000fe40000000000 */
[----:B------:R-:W0:Y:S02]  /*0250*/  I2F.RP R8, R7 ;  /* 0x0000000700087306 */ /* 0x000e240000209400 */
[-C--:B------:R-:W-:Y:S02]  /*0260*/  IABS R9, R10.reuse ;  /* 0x0000000a00097213 */ /* 0x080fe40000000000 */
[----:B------:R-:W-:-:S04]  /*0270*/  IABS R20, R10 ;  /* 0x0000000a00147213 */ /* 0x000fc80000000000 */
[----:B------:R-:W1:Y:S01]  /*0280*/  I2F.RP R11, R9 ;  /* 0x00000009000b7306 */ /* 0x000e620000209400 */
[----:B------:R-:W-:-:S07]  /*0290*/  IMAD.MOV R20, RZ, RZ, -R20 ;  /* 0x000000ffff147224 */ /* 0x000fce00078e0a14 */
[----:B0-----:R-:W0:Y:S08]  /*02a0*/  MUFU.RCP R8, R8 ;  /* 0x0000000800087308 */ /* 0x001e300000001000 */
[----:B-1----:R-:W-:Y:S01]  /*02b0*/  MUFU.RCP R11, R11 ;  /* 0x0000000b000b7308 */ /* 0x002fe20000001000 */
[----:B0-----:R-:W-:-:S07]  /*02c0*/  VIADD R4, R8, 0xffffffe ;  /* 0x0ffffffe08047836 */ /* 0x001fce0000000000 */
[----:B------:R0:W1:Y:S02]  /*02d0*/  F2I.FTZ.U32.TRUNC.NTZ R5, R4 ;  /* 0x0000000400057305 */ /* 0x000064000021f000 */
[----:B0-----:R-:W-:Y:S01]  /*02e0*/  MOV R4, RZ ;  /* 0x000000ff00047202 */ /* 0x001fe20000000f00 */
[----:B-1----:R-:W-:-:S04]  /*02f0*/  IMAD.MOV R12, RZ, RZ, -R5 ;  /* 0x000000ffff0c7224 */ /* 0x002fc800078e0a05 */
[----:B------:R-:W-:Y:S01]  /*0300*/  IMAD R13, R12, R7, RZ ;  /* 0x000000070c0d7224 */ /* 0x000fe200078e02ff */
[----:B------:R-:W-:-:S03]  /*0310*/  IABS R12, R6 ;  /* 0x00000006000c7213 */ /* 0x000fc60000000000 */
[----:B------:R-:W-:-:S04]  /*0320*/  IMAD.HI.U32 R4, R5, R13, R4 ;  /* 0x0000000d05047227 */ /* 0x000fc800078e0004 */
[----:B------:R-:W-:Y:S02]  /*0330*/  IMAD.MOV.U32 R5, RZ, RZ, R15 ;  /* 0x000000ffff057224 */ /* 0x000fe400078e000f */
[----:B------:R-:W-:Y:S02]  /*0340*/  IMAD.MOV R8, RZ, RZ, -R12 ;  /* 0x000000ffff087224 */ /* 0x000fe400078e0a0c */
[----:B------:R-:W-:-:S04]  /*0350*/  IMAD.HI.U32 R4, R4, R5, RZ ;  /* 0x0000000504047227 */ /* 0x000fc800078e00ff */
[----:B------:R-:W-:Y:S02]  /*0360*/  IMAD R8, R4, R8, R5 ;  /* 0x0000000804087224 */ /* 0x000fe400078e0205 */
[----:B------:R-:W-:-:S03]  /*0370*/  VIADD R5, R11, 0xffffffe ;  /* 0x0ffffffe0b057836 */ /* 0x000fc60000000000 */
[----:B------:R-:W-:-:S03]  /*0380*/  ISETP.GT.U32.AND P2, PT, R7, R8, PT ;  /* 0x000000080700720c */ /* 0x000fc60003f44070 */
[----:B------:R-:W0:Y:S10]  /*0390*/  F2I.FTZ.U32.TRUNC.NTZ R5, R5 ;  /* 0x0000000500057305 */ /* 0x000e34000021f000 */
[----:B------:R-:W-:Y:S01]  /*03a0*/  @!P2 IMAD.IADD R8, R8, 0x1, -R7 ;  /* 0x000000010808a824 */ /* 0x000fe200078e0a07 */
[----:B------:R-:W-:-:S02]  /*03b0*/  @!P2 IADD3 R4, PT, PT, R4, 0x1, RZ ;  /* 0x000000010404a810 */ /* 0x000fc40007ffe0ff */
[----:B------:R-:W-:Y:S02]  /*03c0*/  ISETP.NE.AND P2, PT, R6, RZ, PT ;  /* 0x000000ff0600720c */ /* 0x000fe40003f45270 */
[----:B------:R-:W-:Y:S01]  /*03d0*/  ISETP.GE.U32.AND P1, PT, R8, R7, PT ;  /* 0x000000070800720c */ /* 0x000fe20003f26070 */
[----:B0-----:R-:W-:Y:S01]  /*03e0*/  IMAD.MOV R11, RZ, RZ, -R5 ;  /* 0x000000ffff0b7224 */ /* 0x001fe200078e0a05 */
[----:B------:R-:W-:Y:S01]  /*03f0*/  LOP3.LUT R7, R3, R6, RZ, 0x3c, !PT ;  /* 0x0000000603077212 */ /* 0x000fe200078e3cff */
[----:B------:R-:W-:-:S03]  /*0400*/  VIADD R8, R6, 0x2 ;  /* 0x0000000206087836 */ /* 0x000fc60000000000 */
[----:B------:R-:W-:-:S07]  /*0410*/  ISETP.GE.AND P3, PT, R7, RZ, PT ;  /* 0x000000ff0700720c */ /* 0x000fce0003f66270 */
[----:B------:R-:W-:-:S04]  /*0420*/  @P1 VIADD R4, R4, 0x1 ;  /* 0x0000000104041836 */ /* 0x000fc80000000000 */
[----:B------:R-:W-:Y:S01]  /*0430*/  IMAD.MOV.U32 R7, RZ, RZ, R4 ;  /* 0x000000ffff077224 */ /* 0x000fe200078e0004 */
[----:B------:R-:W-:Y:S02]  /*0440*/  MOV R4, R11 ;  /* 0x0000000b00047202 */ /* 0x000fe40000000f00 */
[----:B------:R-:W-:Y:S01]  /*0450*/  IABS R11, R8 ;  /* 0x00000008000b7213 */ /* 0x000fe20000000000 */
[----:B------:R-:W-:Y:S01]  /*0460*/  @!P3 IMAD.MOV R7, RZ, RZ, -R7 ;  /* 0x000000ffff07b224 */ /* 0x000fe200078e0a07 */
[----:B------:R-:W-:Y:S01]  /*0470*/  @!P2 LOP3.LUT R7, RZ, R6, RZ, 0x33, !PT ;  /* 0x00000006ff07a212 */ /* 0x000fe200078e33ff */
[----:B------:R-:W-:Y:S01]  /*0480*/  IMAD R13, R4, R9, RZ ;  /* 0x00000009040d7224 */ /* 0x000fe200078e02ff */
[----:B------:R-:W0:Y:S01]  /*0490*/  I2F.RP R12, R11 ;  /* 0x0000000b000c7306 */ /* 0x000e220000209400 */
[----:B------:R-:W-:Y:S01]  /*04a0*/  IMAD.MOV.U32 R4, RZ, RZ, RZ ;  /* 0x000000ffff047224 */ /* 0x000fe200078e00ff */
[----:B------:R-:W-:-:S03]  /*04b0*/  IABS R15, R7 ;  /* 0x00000007000f7213 */ /* 0x000fc60000000000 */
[----:B------:R-:W-:-:S04]  /*04c0*/  IMAD.HI.U32 R4, R5, R13, R4 ;  /* 0x0000000d05047227 */ /* 0x000fc800078e0004 */
[----:B------:R-:W-:-:S04]  /*04d0*/  IMAD.MOV.U32 R5, RZ, RZ, R15 ;  /* 0x000000ffff057224 */ /* 0x000fc800078e000f */
[----:B------:R-:W-:Y:S01]  /*04e0*/  IMAD.HI.U32 R13, R4, R5, RZ ;  /* 0x00000005040d7227 */ /* 0x000fe200078e00ff */
[----:B0-----:R-:W0:Y:S03]  /*04f0*/  MUFU.RCP R12, R12 ;  /* 0x0000000c000c7308 */ /* 0x001e260000001000 */
[----:B------:R-:W-:Y:S01]  /*0500*/  IMAD R4, R13, R20, R5 ;  /* 0x000000140d047224 */ /* 0x000fe200078e0205 */
[----:B------:R-:W-:-:S04]  /*0510*/  IABS R20, R8 ;  /* 0x0000000800147213 */ /* 0x000fc80000000000 */
[----:B------:R-:W-:Y:S01]  /*0520*/  ISETP.GT.U32.AND P2, PT, R9, R4, PT ;  /* 0x000000040900720c */ /* 0x000fe20003f44070 */
[----:B------:R-:W-:Y:S02]  /*0530*/  IMAD.MOV R20, RZ, RZ, -R20 ;  /* 0x000000ffff147224 */ /* 0x000fe400078e0a14 */
[----:B0-----:R-:W-:-:S10]  /*0540*/  VIADD R5, R12, 0xffffffe ;  /* 0x0ffffffe0c057836 */ /* 0x001fd40000000000 */
[-C--:B------:R-:W-:Y:S01]  /*0550*/  @!P2 IADD3 R4, PT, PT, R4, -R9.reuse, RZ ;  /* 0x800000090404a210 */ /* 0x080fe20007ffe0ff */
[----:B------:R-:W-:Y:S01]  /*0560*/  @!P2 VIADD R13, R13, 0x1 ;  /* 0x000000010d0da836 */ /* 0x000fe20000000000 */
[----:B------:R-:W-:Y:S01]  /*0570*/  ISETP.NE.AND P2, PT, R10, RZ, PT ;  /* 0x000000ff0a00720c */ /* 0x000fe20003f45270 */
[----:B------:R-:W0:Y:S01]  /*0580*/  F2I.FTZ.U32.TRUNC.NTZ R5, R5 ;  /* 0x0000000500057305 */ /* 0x000e22000021f000 */
[----:B------:R-:W-:Y:S02]  /*0590*/  ISETP.GE.U32.AND P1, PT, R4, R9, PT ;  /* 0x000000090400720c */ /* 0x000fe40003f26070 */
[----:B------:R-:W-:Y:S02]  /*05a0*/  LOP3.LUT R4, R7, R10, RZ, 0x3c, !PT ;  /* 0x0000000a07047212 */ /* 0x000fe400078e3cff */
[----:B------:R-:W-:Y:S02]  /*05b0*/  IADD3 R9, PT, PT, R6, 0x3, RZ ;  /* 0x0000000306097810 */ /* 0x000fe40007ffe0ff */
[----:B------:R-:W-:-:S02]  /*05c0*/  ISETP.GE.AND P3, PT, R4, RZ, PT ;  /* 0x000000ff0400720c */ /* 0x000fc40003f66270 */
[----:B------:R-:W-:-:S05]  /*05d0*/  IABS R12, R9 ;  /* 0x00000009000c7213 */ /* 0x000fca0000000000 */
[----:B------:R-:W-:Y:S02]  /*05e0*/  @P1 VIADD R13, R13, 0x1 ;  /* 0x000000010d0d1836 */ /* 0x000fe40000000000 */
[----:B0-----:R-:W-:-:S04]  /*05f0*/  IMAD.MOV R4, RZ, RZ, -R5 ;  /* 0x000000ffff047224 */ /* 0x001fc800078e0a05 */
[----:B------:R-:W-:Y:S01]  /*0600*/  @!P3 IMAD.MOV R13, RZ, RZ, -R13 ;  /* 0x000000ffff0db224 */ /* 0x000fe200078e0a0d */
[----:B------:R-:W-:Y:S01]  /*0610*/  @!P2 LOP3.LUT R13, RZ, R10, RZ, 0x33, !PT ;  /* 0x0000000aff0da212 */ /* 0x000fe200078e33ff */
[----:B------:R-:W-:Y:S02]  /*0620*/  IMAD R15, R4, R11, RZ ;  /* 0x0000000b040f7224 */ /* 0x000fe400078e02ff */
[----:B------:R-:W-:Y:S02]  /*0630*/  IMAD.MOV.U32 R4, RZ, RZ, RZ ;  /* 0x000000ffff047224 */ /* 0x000fe400078e00ff */
[----:B------:R-:W-:Y:S01]  /*0640*/  IMAD.MOV.U32 R10, RZ, RZ, R12 ;  /* 0x000000ffff0a7224 */ /* 0x000fe200078e000c */
[----:B------:R-:W-:Y:S01]  /*0650*/  IABS R12, R13 ;  /* 0x0000000d000c7213 */ /* 0x000fe20000000000 */
[----:B------:R-:W-:Y:S02]  /*0660*/  IMAD.HI.U32 R4, R5, R15, R4 ;  /* 0x0000000f05047227 */ /* 0x000fe400078e0004 */
[----:B------:R-:W0:Y:S01]  /*0670*/  I2F.RP R15, R10 ;  /* 0x0000000a000f7306 */ /* 0x000e220000209400 */
[----:B------:R-:W-:-:S05]  /*0680*/  MOV R5, R12 ;  /* 0x0000000c00057202 */ /* 0x000fca0000000f00 */
[----:B------:R-:W-:-:S04]  /*0690*/  IMAD.HI.U32 R12, R4, R5, RZ ;  /* 0x00000005040c7227 */ /* 0x000fc800078e00ff */
[----:B------:R-:W-:Y:S01]  /*06a0*/  IMAD R4, R12, R20, R5 ;  /* 0x000000140c047224 */ /* 0x000fe200078e0205 */
[----:B0-----:R-:W0:Y:S04]  /*06b0*/  MUFU.RCP R15, R15 ;  /* 0x0000000f000f7308 */ /* 0x001e280000001000 */
[----:B------:R-:W-:-:S13]  /*06c0*/  ISETP.GT.U32.AND P2, PT, R11, R4, PT ;  /* 0x000000040b00720c */ /* 0x000fda0003f44070 */
[----:B------:R-:W-:Y:S02]  /*06d0*/  @!P2 IMAD.IADD R4, R4, 0x1, -R11 ;  /* 0x000000010404a824 */ /* 0x000fe400078e0a0b */
[----:B------:R-:W-:Y:S01]  /*06e0*/  @!P2 VIADD R12, R12, 0x1 ;  /* 0x000000010c0ca836 */ /* 0x000fe20000000000 */
[----:B------:R-:W-:Y:S01]  /*06f0*/  ISETP.NE.AND P2, PT, R8, RZ, PT ;  /* 0x000000ff0800720c */ /* 0x000fe20003f45270 */
[----:B0-----:R-:W-:Y:S01]  /*0700*/  VIADD R5, R15, 0xffffffe ;  /* 0x0ffffffe0f057836 */ /* 0x001fe20000000000 */
[----:B------:R-:W-:Y:S02]  /*0710*/  ISETP.GE.U32.AND P1, PT, R4, R11, PT ;  /* 0x0000000b0400720c */ /* 0x000fe40003f26070 */
[----:B------:R-:W-:-:S03]  /*0720*/  LOP3.LUT R4, R13, R8, RZ, 0x3c, !PT ;  /* 0x000000080d047212 */ /* 0x000fc600078e3cff */
[----:B------:R-:W0:Y:S01]  /*0730*/  F2I.FTZ.U32.TRUNC.NTZ R5, R5 ;  /* 0x0000000500057305 */ /* 0x000e22000021f000 */
[----:B------:R-:W-:Y:S02]  /*0740*/  ISETP.GE.AND P3, PT, R4, RZ, PT ;  /* 0x000000ff0400720c */ /* 0x000fe40003f66270 */
[----:B------:R-:W-:-:S05]  /*0750*/  IABS R4, R9 ;  /* 0x0000000900047213 */ /* 0x000fca0000000000 */
[----:B------:R-:W-:Y:S02]  /*0760*/  @P1 VIADD R12, R12, 0x1 ;  /* 0x000000010c0c1836 */ /* 0x000fe40000000000 */
[----:B------:R-:W-:Y:S02]  /*0770*/  IMAD.MOV R20, RZ, RZ, -R4 ;  /* 0x000000ffff147224 */ /* 0x000fe400078e0a04 */
[----:B------:R-:W-:Y:S02]  /*0780*/  IMAD.MOV.U32 R4, RZ, RZ, RZ ;  /* 0x000000ffff047224 */ /* 0x000fe400078e00ff */
[----:B------:R-:W-:Y:S01]  /*0790*/  @!P3 IMAD.MOV R12, RZ, RZ, -R12 ;  /* 0x000000ffff0cb224 */ /* 0x000fe200078e0a0c */
[----:B0-----:R-:W-:Y:S02]  /*07a0*/  IADD3 R11, PT, PT, RZ, -R5, RZ ;  /* 0x80000005ff0b7210 */ /* 0x001fe40007ffe0ff */
[----:B------:R-:W-:-:S03]  /*07b0*/  @!P2 LOP3.LUT R12, RZ, R8, RZ, 0x33, !PT ;  /* 0x00000008ff0ca212 */ /* 0x000fc600078e33ff */
[----:B------:R-:W-:Y:S01]  /*07c0*/  IMAD R11, R11, R10, RZ ;  /* 0x0000000a0b0b7224 */ /* 0x000fe200078e02ff */
[----:B------:R-:W-:-:S03]  /*07d0*/  IABS R15, R12 ;  /* 0x0000000c000f7213 */ /* 0x000fc60000000000 */
[----:B------:R-:W-:Y:S01]  /*07e0*/  IMAD.HI.U32 R4, R5, R11, R4 ;  /* 0x0000000b05047227 */ /* 0x000fe200078e0004 */
[----:B------:R-:W-:-:S03]  /*07f0*/  MOV R11, R20 ;  /* 0x00000014000b7202 */ /* 0x000fc60000000f00 */
[----:B------:R-:W-:Y:S02]  /*0800*/  IMAD.MOV.U32 R5, RZ, RZ, R15 ;  /* 0x000000ffff057224 */ /* 0x000fe400078e000f */
[----:B------:R-:W-:Y:S02]  /*0810*/  IMAD.MOV R20, RZ, RZ, -R12 ;  /* 0x000000ffff147224 */ /* 0x000fe400078e0a0c */
[----:B------:R-:W-:-:S04]  /*0820*/  IMAD.HI.U32 R4, R4, R5, RZ ;  /* 0x0000000504047227 */ /* 0x000fc800078e00ff */
[----:B------:R-:W-:Y:S02]  /*0830*/  IMAD R5, R4, R11, R5 ;  /* 0x0000000b04057224 */ /* 0x000fe400078e0205 */
[----:B------:R-:W-:-:S03]  /*0840*/  IMAD.MOV R11, RZ, RZ, -R7 ;  /* 0x000000ffff0b7224 */ /* 0x000fc600078e0a07 */
[----:B------:R-:W-:Y:S01]  /*0850*/  ISETP.GT.U32.AND P2, PT, R10, R5, PT ;  /* 0x000000050a00720c */ /* 0x000fe20003f44070 */
[----:B------:R-:W-:-:S12]  /*0860*/  IMAD R11, R6, R11, R3 ;  /* 0x0000000b060b7224 */ /* 0x000fd800078e0203 */
[----:B------:R-:W-:Y:S02]  /*0870*/  @!P2 IMAD.IADD R5, R5, 0x1, -R10 ;  /* 0x000000010505a824 */ /* 0x000fe400078e0a0a */
[----:B------:R-:W-:Y:S01]  /*0880*/  @!P2 VIADD R4, R4, 0x1 ;  /* 0x000000010404a836 */ /* 0x000fe20000000000 */
[----:B------:R-:W-:Y:S02]  /*0890*/  ISETP.NE.AND P2, PT, R9, RZ, PT ;  /* 0x000000ff0900720c */ /* 0x000fe40003f45270 */
[----:B------:R-:W-:Y:S01]  /*08a0*/  ISETP.GE.U32.AND P1, PT, R5, R10, PT ;  /* 0x0000000a0500720c */ /* 0x000fe20003f26070 */
[--C-:B------:R-:W-:Y:S01]  /*08b0*/  IMAD R10, R13, R6, R13.reuse ;  /* 0x000000060d0a7224 */ /* 0x100fe200078e020d */
[----:B------:R-:W-:Y:S01]  /*08c0*/  LOP3.LUT R5, R12, R9, RZ, 0x3c, !PT ;  /* 0x000000090c057212 */ /* 0x000fe200078e3cff */
[----:B------:R-:W-:-:S03]  /*08d0*/  IMAD R13, R8, R20, R13 ;  /* 0x00000014080d7224 */ /* 0x000fc600078e020d */
[----:B------:R-:W-:Y:S01]  /*08e0*/  ISETP.GE.AND P3, PT, R5, RZ, PT ;  /* 0x000000ff0500720c */ /* 0x000fe20003f66270 */
[----:B------:R-:W-:Y:S01]  /*08f0*/  IMAD.IADD R5, R2, 0x1, -R6 ;  /* 0x0000000102057824 */ /* 0x000fe200078e0a06 */
[----:B------:R-:W-:Y:S01]  /*0900*/  IADD3 R7, PT, PT, R7, -R10, RZ ;  /* 0x8000000a07077210 */ /* 0x000fe20007ffe0ff */
[----:B------:R-:W-:-:S04]  /*0910*/  VIADD R6, R6, 0x4 ;  /* 0x0000000406067836 */ /* 0x000fc80000000000 */
[----:B------:R-:W-:Y:S01]  /*0920*/  @P1 VIADD R4, R4, 0x1 ;  /* 0x0000000104041836 */ /* 0x000fe20000000000 */
[----:B------:R-:W-:-:S03]  /*0930*/  ISETP.NE.AND P1, PT, R9, R0, PT ;  /* 0x000000000900720c */ /* 0x000fc60003f25270 */
[----:B------:R-:W-:Y:S02]  /*0940*/  IMAD.MOV.U32 R15, RZ, RZ, R4 ;  /* 0x000000ffff0f7224 */ /* 0x000fe400078e0004 */
[----:B------:R-:W-:-:S03]  /*0950*/  IMAD.WIDE R4, R5, 0x4, R16 ;  /* 0x0000000405047825 */ /* 0x000fc600078e0210 */
[----:B------:R-:W-:Y:S02]  /*0960*/  @!P3 IADD3 R15, PT, PT, -R15, RZ, RZ ;  /* 0x000000ff0f0fb210 */ /* 0x000fe40007ffe1ff */
[----:B------:R-:W-:Y:S01]  /*0970*/  @!P2 LOP3.LUT R15, RZ, R9, RZ, 0x33, !PT ;  /* 0x00000009ff0fa212 */ /* 0x000fe200078e33ff */
[----:B------:R0:W-:Y:S04]  /*0980*/  ST.E desc[UR36][R4.64], R11 ;  /* 0x0000000b04007985 */ /* 0x0001e8000c101924 */
[--C-:B------:R-:W-:Y:S01]  /*0990*/  IMAD.MOV R21, RZ, RZ, -R15.reuse ;  /* 0x000000ffff157224 */ /* 0x100fe200078e0a0f */
[----:B------:R0:W-:Y:S01]  /*09a0*/  ST.E desc[UR36][R4.64+-0x4], R7 ;  /* 0xfffffc0704007985 */ /* 0x0001e2000c101924 */
[----:B------:R-:W-:Y:S02]  /*09b0*/  IMAD.MOV.U32 R3, RZ, RZ, R15 ;  /* 0x000000ffff037224 */ /* 0x000fe400078e000f */
[----:B------:R-:W-:Y:S01]  /*09c0*/  IMAD R21, R9, R21, R12 ;  /* 0x0000001509157224 */ /* 0x000fe200078e020c */
[----:B------:R0:W-:Y:S04]  /*09d0*/  ST.E desc[UR36][R4.64+-0x8], R13 ;  /* 0xfffff80d04007985 */ /* 0x0001e8000c101924 */
[----:B------:R0:W-:Y:S01]  /*09e0*/  ST.E desc[UR36][R4.64+-0xc], R21 ;  /* 0xfffff41504007985 */ /* 0x0001e2000c101924 */
[----:B------:R-:W-:Y:S05]  /*09f0*/  @P1 BRA `(.L_x_3) ;  /* 0xfffffff800081947 */ /* 0x000fea000383ffff */
[----:B------:R-:W-:Y:S05]  /*0a00*/  BSYNC.RECONVERGENT B0 ;  /* 0x0000000000007941 */ /* 0x000fea0003800200 */
.L_x_2:
[----:B------:R-:W-:Y:S05]  /*0a10*/  @!P0 BRA `(.L_x_1) ;  /* 0x0000000400988947 */ /* 0x000fea0003800000 */
[----:B------:R-:W-:Y:S02]  /*0a20*/  ISETP.NE.AND P1, PT, R14, 0x1, PT ;  /* 0x000000010e00780c */ /* 0x000fe40003f25270 */
[----:B------:R-:W-:-:S04]  /*0a30*/  LOP3.LUT R0, R2, 0x1, RZ, 0xc0, !PT ;  /* 0x0000000102007812 */ /* 0x000fc800078ec0ff */
[----:B------:R-:W-:-:S07]  /*0a40*/  ISETP.NE.U32.AND P0, PT, R0, 0x1, PT ;  /* 0x000000010000780c */ /* 0x000fce0003f05070 */
[----:B------:R-:W-:Y:S06]  /*0a50*/  @!P1 BRA `(.L_x_4) ;  /* 0x0000000400049947 */ /* 0x000fec0003800000 */
[----:B0-----:R-:W-:Y:S02]  /*0a60*/  IABS R5, R6 ;  /* 0x0000000600057213 */ /* 0x001fe40000000000 */
[----:B------:R-:W-:Y:S02]  /*0a70*/  IADD3 R0, PT, PT, R6, 0x1, RZ ;  /* 0x0000000106007810 */ /* 0x000fe40007ffe0ff */
[----:B------:R-:W0:Y:S01]  /*0a80*/  I2F.RP R7, R5 ;  /* 0x0000000500077306 */ /* 0x000e220000209400 */
[----:B------:R-:W-:Y:S02]  /*0a90*/  IABS R12, R3 ;  /* 0x00000003000c7213 */ /* 0x000fe40000000000 */
[----:B------:R-:W-:Y:S02]  /*0aa0*/  IABS R10, R0 ;  /* 0x00000000000a7213 */ /* 0x000fe40000000000 */
[----:B------:R-:W-:-:S03]  /*0ab0*/  IABS R13, R6 ;  /* 0x00000006000d7213 */ /* 0x000fc60000000000 */
[----:B0-----:R-:W0:Y:S02]  /*0ac0*/  MUFU.RCP R7, R7 ;  /* 0x0000000700077308 */ /* 0x001e240000001000 */
[----:B0-----:R-:W-:-:S06]  /*0ad0*/  VIADD R8, R7, 0xffffffe ;  /* 0x0ffffffe07087836 */ /* 0x001fcc0000000000 */
[----:B------:R0:W1:Y:S02]  /*0ae0*/  F2I.FTZ.U32.TRUNC.NTZ R9, R8 ;  /* 0x0000000800097305 */ /* 0x000064000021f000 */
[----:B0-----:R-:W-:Y:S02]  /*0af0*/  IMAD.MOV.U32 R8, RZ, RZ, RZ ;  /* 0x000000ffff087224 */ /* 0x001fe400078e00ff */
[----:B-1----:R-:W-:-:S04]  /*0b00*/  IMAD.MOV R4, RZ, RZ, -R9 ;  /* 0x000000ffff047224 */ /* 0x002fc800078e0a09 */
[----:B------:R-:W-:Y:S02]  /*0b10*/  IMAD R11, R4, R5, RZ ;  /* 0x00000005040b7224 */ /* 0x000fe400078e02ff */
[----:B------:R-:W-:Y:S02]  /*0b20*/  IMAD.MOV.U32 R4, RZ, RZ, R10 ;  /* 0x000000ffff047224 */ /* 0x000fe400078e000a */
[----:B------:R-:W-:Y:S02]  /*0b30*/  IMAD.HI.U32 R9, R9, R11, R8 ;  /* 0x0000000b09097227 */ /* 0x000fe400078e0008 */
[----:B------:R-:W0:Y:S02]  /*0b40*/  I2F.RP R10, R4 ;  /* 0x00000004000a7306 */ /* 0x000e240000209400 */
[----:B------:R-:W-:Y:S02]  /*0b50*/  IMAD.MOV.U32 R8, RZ, RZ, R12 ;  /* 0x000000ffff087224 */ /* 0x000fe400078e000c */
[----:B------:R-:W-:-:S02]  /*0b60*/  IMAD.MOV R11, RZ, RZ, -R13 ;  /* 0x000000ffff0b7224 */ /* 0x000fc400078e0a0d */
[----:B------:R-:W-:-:S04]  /*0b70*/  IMAD.HI.U32 R7, R9, R8, RZ ;  /* 0x0000000809077227 */ /* 0x000fc800078e00ff */
[----:B------:R-:W-:Y:S01]  /*0b80*/  IMAD R8, R7, R11, R8 ;  /* 0x0000000b07087224 */ /* 0x000fe200078e0208 */
[----:B0-----:R-:W0:Y:S04]  /*0b90*/  MUFU.RCP R10, R10 ;  /* 0x0000000a000a7308 */ /* 0x001e280000001000 */
[----:B------:R-:W-:-:S13]  /*0ba0*/  ISETP.GT.U32.AND P2, PT, R5, R8, PT ;  /* 0x000000080500720c */ /* 0x000fda0003f44070 */
[-C--:B------:R-:W-:Y:S01]  /*0bb0*/  @!P2 IADD3 R8, PT, PT, R8, -R5.reuse, RZ ;  /* 0x800000050808a210 */ /* 0x080fe20007ffe0ff */
[----:B------:R-:W-:Y:S01]  /*0bc0*/  @!P2 VIADD R7, R7, 0x1 ;  /* 0x000000010707a836 */ /* 0x000fe20000000000 */
[----:B------:R-:W-:Y:S01]  /*0bd0*/  ISETP.NE.AND P2, PT, R6, RZ, PT ;  /* 0x000000ff0600720c */ /* 0x000fe20003f45270 */
[----:B0-----:R-:W-:Y:S01]  /*0be0*/  VIADD R9, R10, 0xffffffe ;  /* 0x0ffffffe0a097836 */ /* 0x001fe20000000000 */
[----:B------:R-:W-:Y:S02]  /*0bf0*/  ISETP.GE.U32.AND P1, PT, R8, R5, PT ;  /* 0x000000050800720c */ /* 0x000fe40003f26070 */
[----:B------:R-:W-:Y:S02]  /*0c00*/  LOP3.LUT R5, R3, R6, RZ, 0x3c, !PT ;  /* 0x0000000603057212 */ /* 0x000fe400078e3cff */
[----:B------:R-:W-:Y:S01]  /*0c10*/  IABS R8, R0 ;  /* 0x0000000000087213 */ /* 0x000fe20000000000 */
[----:B------:R-:W0:Y:S01]  /*0c20*/  F2I.FTZ.U32.TRUNC.NTZ R9, R9 ;  /* 0x0000000900097305 */ /* 0x000e22000021f000 */
[----:B------:R-:W-:-:S03]  /*0c30*/  ISETP.GE.AND P3, PT, R5, RZ, PT ;  /* 0x000000ff0500720c */ /* 0x000fc60003f66270 */
[----:B------:R-:W-:Y:S02]  /*0c40*/  IMAD.MOV R11, RZ, RZ, -R8 ;  /* 0x000000ffff0b7224 */ /* 0x000fe400078e0a08 */
[----:B------:R-:W-:Y:S02]  /*0c50*/  IMAD.MOV.U32 R8, RZ, RZ, RZ ;  /* 0x000000ffff087224 */ /* 0x000fe400078e00ff */
[----:B------:R-:W-:-:S04]  /*0c60*/  @P1 VIADD R7, R7, 0x1 ;  /* 0x0000000107071836 */ /* 0x000fc80000000000 */
[----:B------:R-:W-:Y:S01]  /*0c70*/  IMAD.MOV.U32 R5, RZ, RZ, R7 ;  /* 0x000000ffff057224 */ /* 0x000fe200078e0007 */
[----:B0-----:R-:W-:-:S03]  /*0c80*/  IADD3 R7, PT, PT, RZ, -R9, RZ ;  /* 0x80000009ff077210 */ /* 0x001fc60007ffe0ff */
[----:B------:R-:W-:Y:S01]  /*0c90*/  @!P3 IMAD.MOV R5, RZ, RZ, -R5 ;  /* 0x000000ffff05b224 */ /* 0x000fe200078e0a05 */
[----:B------:R-:W-:Y:S01]  /*0ca0*/  @!P2 LOP3.LUT R5, RZ, R6, RZ, 0x33, !PT ;  /* 0x00000006ff05a212 */ /* 0x000fe200078e33ff */
[----:B------:R-:W-:-:S03]  /*0cb0*/  IMAD R7, R7, R4, RZ ;  /* 0x0000000407077224 */ /* 0x000fc600078e02ff */
[----:B------:R-:W-:Y:S01]  /*0cc0*/  IABS R10, R5 ;  /* 0x00000005000a7213 */ /* 0x000fe20000000000 */
[----:B------:R-:W-:Y:S01]  /*0cd0*/  IMAD.HI.U32 R8, R9, R7, R8 ;  /* 0x0000000709087227 */ /* 0x000fe200078e0008 */
[----:B------:R-:W-:-:S03]  /*0ce0*/  MOV R9, R11 ;  /* 0x0000000b00097202 */ /* 0x000fc60000000f00 */
[----:B------:R-:W-:-:S04]  /*0cf0*/  IMAD.MOV.U32 R7, RZ, RZ, R10 ;  /* 0x000000ffff077224 */ /* 0x000fc800078e000a */
[----:B------:R-:W-:-:S04]  /*0d00*/  IMAD.HI.U32 R8, R8, R7, RZ ;  /* 0x0000000708087227 */ /* 0x000fc800078e00ff */
[----:B------:R-:W-:Y:S02]  /*0d10*/  IMAD R7, R8, R9, R7 ;  /* 0x0000000908077224 */ /* 0x000fe400078e0207 */
[----:B------:R-:W-:-:S03]  /*0d20*/  IMAD.IADD R9, R2, 0x1, -R6 ;  /* 0x0000000102097824 */ /* 0x000fc600078e0a06 */
[----:B------:R-:W-:-:S13]  /*0d30*/  ISETP.GT.U32.AND P2, PT, R4, R7, PT ;  /* 0x000000070400720c */ /* 0x000fda0003f44070 */
[----:B------:R-:W-:Y:S02]  /*0d40*/  @!P2 IMAD.IADD R7, R7, 0x1, -R4 ;  /* 0x000000010707a824 */ /* 0x000fe400078e0a04 */
[----:B------:R-:W-:Y:S01]  /*0d50*/  @!P2 VIADD R8, R8, 0x1 ;  /* 0x000000010808a836 */ /* 0x000fe20000000000 */
[----:B------:R-:W-:Y:S02]  /*0d60*/  ISETP.NE.AND P2, PT, R0, RZ, PT ;  /* 0x000000ff0000720c */ /* 0x000fe40003f45270 */
[----:B------:R-:W-:Y:S01]  /*0d70*/  ISETP.GE.U32.AND P1, PT, R7, R4, PT ;  /* 0x000000040700720c */ /* 0x000fe20003f26070 */
[----:B------:R-:W-:Y:S01]  /*0d80*/  IMAD.MOV R7, RZ, RZ, -R5 ;  /* 0x000000ffff077224 */ /* 0x000fe200078e0a05 */
[----:B------:R-:W-:-:S03]  /*0d90*/  LOP3.LUT R4, R5, R0, RZ, 0x3c, !PT ;  /* 0x0000000005047212 */ /* 0x000fc600078e3cff */
[----:B------:R-:W-:Y:S01]  /*0da0*/  IMAD R7, R6, R7, R3 ;  /* 0x0000000706077224 */ /* 0x000fe200078e0203 */
[----:B------:R-:W-:-:S07]  /*0db0*/  ISETP.GE.AND P3, PT, R4, RZ, PT ;  /* 0x000000ff0400720c */ /* 0x000fce0003f66270 */
[----:B------:R-:W-:-:S04]  /*0dc0*/  @P1 VIADD R8, R8, 0x1 ;  /* 0x0000000108081836 */ /* 0x000fc80000000000 */
[----:B------:R-:W-:Y:S02]  /*0dd0*/  IMAD.MOV.U32 R11, RZ, RZ, R8 ;  /* 0x000000ffff0b7224 */ /* 0x000fe400078e0008 */
[----:B------:R-:W-:-:S03]  /*0de0*/  IMAD.WIDE R8, R9, 0x4, R16 ;  /* 0x0000000409087825 */ /* 0x000fc600078e0210 */
[----:B------:R-:W-:Y:S02]  /*0df0*/  @!P3 IADD3 R11, PT, PT, -R11, RZ, RZ ;  /* 0x000000ff0b0bb210 */ /* 0x000fe40007ffe1ff */
[----:B------:R-:W-:Y:S01]  /*0e00*/  @!P2 LOP3.LUT R11, RZ, R0, RZ, 0x33, !PT ;  /* 0x00000000ff0ba212 */ /* 0x000fe200078e33ff */
[----:B------:R1:W-:Y:S04]  /*0e10*/  ST.E desc[UR36][R8.64], R7 ;  /* 0x0000000708007985 */ /* 0x0003e8000c101924 */
[C-C-:B------:R-:W-:Y:S01]  /*0e20*/  IMAD R0, R6.reuse, R11, R11.reuse ;  /* 0x0000000b06007224 */ /* 0x140fe200078e020b */
[----:B------:R-:W-:Y:S01]  /*0e30*/  IADD3 R6, PT, PT, R6, 0x2, RZ ;  /* 0x0000000206067810 */ /* 0x000fe20007ffe0ff */
[----:B------:R-:W-:Y:S02]  /*0e40*/  IMAD.MOV.U32 R3, RZ, RZ, R11 ;  /* 0x000000ffff037224 */ /* 0x000fe400078e000b */
[----:B------:R-:W-:-:S05]  /*0e50*/  IMAD.IADD R5, R5, 0x1, -R0 ;  /* 0x0000000105057824 */ /* 0x000fca00078e0a00 */
[----:B------:R1:W-:Y:S02]  /*0e60*/  ST.E desc[UR36][R8.64+-0x4], R5 ;  /* 0xfffffc0508007985 */ /* 0x0003e4000c101924 */
.L_x_4:
[----:B------:R-:W-:Y:S05]  /*0e70*/  @P0 BRA `(.L_x_1) ;  /* 0x0000000000800947 */ /* 0x000fea0003800000 */
[-C--:B01----:R-:W-:Y:S02]  /*0e80*/  IABS R7, R6.reuse ;  /* 0x0000000600077213 */ /* 0x083fe40000000000 */
[----:B------:R-:W-:Y:S02]  /*0e90*/  IABS R10, R3 ;  /* 0x00000003000a7213 */ /* 0x000fe40000000000 */
[----:B------:R-:W0:Y:S01]  /*0ea0*/  I2F.RP R0, R7 ;  /* 0x0000000700007306 */ /* 0x000e220000209400 */
[----:B------:R-:W-:-:S07]  /*0eb0*/  IABS R11, R6 ;  /* 0x00000006000b7213 */ /* 0x000fce0000000000 */
[----:B0-----:R-:W0:Y:S02]  /*0ec0*/  MUFU.RCP R0, R0 ;  /* 0x0000000000007308 */ /* 0x001e240000001000 */
[----:B0-----:R-:W-:Y:S01]  /*0ed0*/  VIADD R4, R0, 0xffffffe ;  /* 0x0ffffffe00047836 */ /* 0x001fe20000000000 */
[----:B------:R-:W-:-:S05]  /*0ee0*/  IADD3 R0, PT, PT, RZ, -R11, RZ ;  /* 0x8000000bff007210 */ /* 0x000fca0007ffe0ff */
[----:B------:R0:W1:Y:S02]  /*0ef0*/  F2I.FTZ.U32.TRUNC.NTZ R5, R4 ;  /* 0x0000000400057305 */ /* 0x000064000021f000 */
[----:B0-----:R-:W-:Y:S02]  /*0f00*/  IMAD.MOV.U32 R4, RZ, RZ, RZ ;  /* 0x000000ffff047224 */ /* 0x001fe400078e00ff */
[----:B-1----:R-:W-:-:S04]  /*0f10*/  IMAD.MOV R8, RZ, RZ, -R5 ;  /* 0x000000ffff087224 */ /* 0x002fc800078e0a05 */
[----:B------:R-:W-:Y:S02]  /*0f20*/  IMAD R9, R8, R7, RZ ;  /* 0x0000000708097224 */ /* 0x000fe400078e02ff */
[----:B------:R-:W-:Y:S02]  /*0f30*/  IMAD.MOV.U32 R8, RZ, RZ, R10 ;  /* 0x000000ffff087224 */ /* 0x000fe400078e000a */
[----:B------:R-:W-:-:S06]  /*0f40*/  IMAD.HI.U32 R5, R5, R9, R4 ;  /* 0x0000000905057227 */ /* 0x000fcc00078e0004 */
[----:B------:R-:W-:-:S04]  /*0f50*/  IMAD.HI.U32 R5, R5, R8, RZ ;  /* 0x0000000805057227 */ /* 0x000fc800078e00ff */
[----:B------:R-:W-:-:S05]  /*0f60*/  IMAD R0, R5, R0, R8 ;  /* 0x0000000005007224 */ /* 0x000fca00078e0208 */
[----:B------:R-:W-:-:S13]  /*0f70*/  ISETP.GT.U32.AND P1, PT, R7, R0, PT ;  /* 0x000000000700720c */ /* 0x000fda0003f24070 */
[----:B------:R-:W-:Y:S02]  /*0f80*/  @!P1 IMAD.IADD R0, R0, 0x1, -R7 ;  /* 0x0000000100009824 */ /* 0x000fe400078e0a07 */
[----:B------:R-:W-:Y:S01]  /*0f90*/  @!P1 VIADD R5, R5, 0x1 ;  /* 0x0000000105059836 */ /* 0x000fe20000000000 */
[----:B------:R-:W-:Y:S02]  /*0fa0*/  ISETP.NE.AND P1, PT, R6, RZ, PT ;  /* 0x000000ff0600720c */ /* 0x000fe40003f25270 */
[----:B------:R-:W-:Y:S02]  /*0fb0*/  ISETP.GE.U32.AND P0, PT, R0, R7, PT ;  /* 0x000000070000720c */ /* 0x000fe40003f06070 */
[----:B------:R-:W-:-:S04]  /*0fc0*/  LOP3.LUT R0, R3, R6, RZ, 0x3c, !PT ;  /* 0x0000000603007212 */ /* 0x000fc800078e3cff */
[----:B------:R-:W-:-:S07]  /*0fd0*/  ISETP.GE.AND P2, PT, R0, RZ, PT ;  /* 0x000000ff0000720c */ /* 0x000fce0003f46270 */
[----:B------:R-:W-:-:S04]  /*0fe0*/  @P0 VIADD R5, R5, 0x1 ;  /* 0x0000000105050836 */ /* 0x000fc80000000000 */
[----:B------:R-:W-:Y:S02]  /*0ff0*/  IMAD.MOV.U32 R0, RZ, RZ, R5 ;  /* 0x000000ffff007224 */ /* 0x000fe400078e0005 */
[----:B------:R-:W-:-:S03]  /*1000*/  IMAD.IADD R5, R2, 0x1, -R6 ;  /* 0x0000000102057824 */ /* 0x000fc600078e0a06 */
[----:B------:R-:W-:Y:S01]  /*1010*/  @!P2 IADD3 R0, PT, PT, -R0, RZ, RZ ;  /* 0x000000ff0000a210 */ /* 0x000fe20007ffe1ff */
[----:B------:R-:W-:Y:S01]  /*1020*/  IMAD.WIDE R4, R5, 0x4, R16 ;  /* 0x0000000405047825 */ /* 0x000fe200078e0210 */
[----:B------:R-:W-:-:S05]  /*1030*/  @!P1 LOP3.LUT R0, RZ, R6, RZ, 0x33, !PT ;  /* 0x00000006ff009212 */ /* 0x000fca00078e33ff */
[----:B------:R-:W-:-:S04]  /*1040*/  IMAD.MOV R7, RZ, RZ, -R0 ;  /* 0x000000ffff077224 */ /* 0x000fc800078e0a00 */
[----:B------:R-:W-:Y:S02]  /*1050*/  IMAD R7, R6, R7, R3 ;  /* 0x0000000706077224 */ /* 0x000fe400078e0203 */
[----:B------:R-:W-:-:S03]  /*1060*/  IMAD.MOV.U32 R3, RZ, RZ, R0 ;  /* 0x000000ffff037224 */ /* 0x000fc600078e0000 */
[----:B------:R2:W-:Y:S04]  /*1070*/  ST.E desc[UR36][R4.64], R7 ;  /* 0x0000000704007985 */ /* 0x0005e8000c101924 */
.L_x_1:
[----:B------:R-:W-:Y:S01]  /*1080*/  ISETP.NE.AND P0, PT, R3, RZ, PT ;  /* 0x000000ff0300720c */ /* 0x000fe20003f05270 */
[----:B------:R-:W-:-:S12]  /*1090*/  BSSY.RECONVERGENT B6, `(.L_x_5) ;  /* 0x00006e4000067945 */ /* 0x000fd80003800200 */
[----:B------:R-:W-:Y:S05]  /*10a0*/  @P0 BRA `(.L_x_6) ;  /* 0x0000006c00880947 */ /* 0x000fea0003800000 */
[----:B------:R-:W-:Y:S01]  /*10b0*/  MOV R0, 0x0 ;  /* 0x0000000000007802 */ /* 0x000fe20000000f00 */
[----:B0-2---:R-:W-:Y:S01]  /*10c0*/  IMAD.MOV.U32 R4, RZ, RZ, R18 ;  /* 0x000000ffff047224 */ /* 0x005fe200078e0012 */
[----:B------:R-:W-:Y:S02]  /*10d0*/  ISETP.GE.AND P0, PT, R2, 0x1, PT ;  /* 0x000000010200780c */ /* 0x000fe40003f06270 */
[----:B-1----:R0:W1:Y:S01]  /*10e0*/  LDC.64 R6, c[0x4][R0] ;  /* 0x0100000000067b82 */ /* 0x0020620000000a00 */
[----:B------:R-:W-:Y:S02]  /*10f0*/  MOV R5, R19 ;  /* 0x0000001300057202 */ /* 0x000fe40000000f00 */
[----:B0-----:R-:W-:-:S08]  /*1100*/  P2R R0, PR, RZ, 0x1 ;  /* 0x00000001ff007803 */ /* 0x001fd00000000000 */
[----:B------:R-:W-:-:S07]  /*1110*/  LEPC R20, `(.L_x_7) ;  /* 0x000000001014794e */ /* 0x000fce0000000000 */
[----:B-1----:R-:W-:Y:S05]  /*1120*/  CALL.ABS.NOINC R6 ;  /* 0x0000000006007343 */ /* 0x002fea0003c00000 */
.L_x_7:
[----:B------:R-:W-:-:S13]  /*1130*/  ISETP.GE.AND P6, PT, R2, 0x1, PT ;  /* 0x000000010200780c */ /* 0x000fda0003fc6270 */
[----:B------:R-:W-:Y:S05]  /*1140*/  @!P6 BRA `(.L_x_8) ;  /* 0x0000000c009ce947 */ /* 0x000fea0003800000 */
[C---:B------:R-:W-:Y:S01]  /*1150*/  VIADD R0, R2.reuse, 0xffffffff ;  /* 0xffffffff02007836 */ /* 0x040fe20000000000 */
[----:B------:R-:W-:-:S04]  /*1160*/  LOP3.LUT R15, R2, 0x3, RZ, 0xc0, !PT ;  /* 0x00000003020f7812 */ /* 0x000fc800078ec0ff */
[----:B------:R-:W-:Y:S01]  /*1170*/  ISETP.GE.U32.AND P1, PT, R0, 0x3, PT ;  /* 0x000000030000780c */ /* 0x000fe20003f26070 */
[----:B------:R-:W-:Y:S01]  /*1180*/  IMAD.MOV.U32 R0, RZ, RZ, 0x1 ;  /* 0x00000001ff007424 */ /* 0x000fe200078e00ff */
[----:B------:R-:W-:-:S11]  /*1190*/  ISETP.NE.AND P0, PT, R15, RZ, PT ;  /* 0x000000ff0f00720c */ /* 0x000fd60003f05270 */
[----:B------:R-:W-:Y:S05]  /*11a0*/  @!P1 BRA `(.L_x_9) ;  /* 0x0000000800089947 */ /* 0x000fea0003800000 */
[----:B------:R-:W-:Y:S01]  /*11b0*/  BSSY.RECONVERGENT B0, `(.L_x_9) ;  /* 0x0000081000007945 */ /* 0x000fe20003800200 */
[----:B------:R-:W-:Y:S01]  /*11c0*/  LOP3.LUT R3, R2, 0x7ffffffc, RZ, 0xc0, !PT ;  /* 0x7ffffffc02037812 */ /* 0x000fe200078ec0ff */
[----:B------:R-:W-:-:S07]  /*11d0*/  IMAD.MOV.U32 R0, RZ, RZ, 0x1 ;  /* 0x00000001ff007424 */ /* 0x000fce00078e00ff */
.L_x_10:
        /* <DEDUP_REMOVED lines=12> */
[----:B------:R-:W0:Y:S02]  /*12a0*/  I2F.RP R12, R10 ;  /* 0x0000000a000c7306 */ /* 0x000e240000209400 */
[----:B------:R-:W-:-:S04]  /*12b0*/  IMAD.HI.U32 R6, R7, R13, R6 ;  /* 0x0000000d07067227 */ /* 0x000fc800078e0006 */
[----:B------:R-:W-:Y:S02]  /*12c0*/  IMAD.MOV.U32 R7, RZ, RZ, R14 ;  /* 0x000000ffff077224 */ /* 0x000fe400078e000e */
[----:B------:R-:W-:Y:S01]  /*12d0*/  IMAD.MOV R14, RZ, RZ, -R18 ;  /* 0x000000ffff0e7224 */ /* 0x000fe200078e0a12 */
[----:B------:R-:W-:Y:S01]  /*12e0*/  IABS R18, R8 ;  /* 0x0000000800127213 */ /* 0x000fe20000000000 */
[----:B------:R-:W-:-:S04]  /*12f0*/  IMAD.HI.U32 R11, R6, R7, RZ ;  /* 0x00000007060b7227 */ /* 0x000fc800078e00ff */
[----:B------:R-:W-:Y:S01]  /*1300*/  IMAD R6, R11, R14, R7 ;  /* 0x0000000e0b067224 */ /* 0x000fe200078e0207 */
[----:B0-----:R-:W0:Y:S01]  /*1310*/  MUFU.RCP R12, R12 ;  /* 0x0000000c000c7308 */ /* 0x001e220000001000 */
[----:B------:R-:W-:-:S03]  /*1320*/  IMAD.MOV R18, RZ, RZ, -R18 ;  /* 0x000000ffff127224 */ /* 0x000fc600078e0a12 */
[----:B------:R-:W-:-:S13]  /*1330*/  ISETP.GT.U32.AND P2, PT, R9, R6, PT ;  /* 0x000000060900720c */ /* 0x000fda0003f44070 */
[-C--:B------:R-:W-:Y:S01]  /*1340*/  @!P2 IADD3 R6, PT, PT, R6, -R9.reuse, RZ ;  /* 0x800000090606a210 */ /* 0x080fe20007ffe0ff */
[----:B0-----:R-:W-:Y:S02]  /*1350*/  VIADD R7, R12, 0xffffffe ;  /* 0x0ffffffe0c077836 */ /* 0x001fe40000000000 */
[----:B------:R-:W-:Y:S01]  /*1360*/  @!P2 VIADD R11, R11, 0x1 ;  /* 0x000000010b0ba836 */ /* 0x000fe20000000000 */
[----:B------:R-:W-:Y:S02]  /*1370*/  ISETP.GE.U32.AND P1, PT, R6, R9, PT ;  /* 0x000000090600720c */ /* 0x000fe40003f26070 */
[----:B------:R-:W-:Y:S01]  /*1380*/  LOP3.LUT R6, R23, R0, RZ, 0x3c, !PT ;  /* 0x0000000017067212 */ /* 0x000fe200078e3cff */
[----:B------:R-:W0:Y:S01]  /*1390*/  F2I.FTZ.U32.TRUNC.NTZ R7, R7 ;  /* 0x0000000700077305 */ /* 0x000e22000021f000 */
[----:B------:R-:W-:Y:S02]  /*13a0*/  ISETP.NE.AND P2, PT, R0, RZ, PT ;  /* 0x000000ff0000720c */ /* 0x000fe40003f45270 */
[----:B------:R-:W-:Y:S01]  /*13b0*/  ISETP.GE.AND P3, PT, R6, RZ, PT ;  /* 0x000000ff0600720c */ /* 0x000fe20003f66270 */
[----:B------:R-:W-:Y:S01]  /*13c0*/  IMAD.MOV.U32 R6, RZ, RZ, RZ ;  /* 0x000000ffff067224 */ /* 0x000fe200078e00ff */
[----:B------:R-:W-:-:S04]  /*13d0*/  IADD3 R9, PT, PT, R0, 0x2, RZ ;  /* 0x0000000200097810 */ /* 0x000fc80007ffe0ff */
[-C--:B------:R-:W-:Y:S01]  /*13e0*/  IABS R12, R9.reuse ;  /* 0x00000009000c7213 */ /* 0x080fe20000000000 */
[----:B------:R-:W-:Y:S01]  /*13f0*/  @P1 VIADD R11, R11, 0x1 ;  /* 0x000000010b0b1836 */ /* 0x000fe20000000000 */
[----:B------:R-:W-:Y:S01]  /*1400*/  IABS R20, R9 ;  /* 0x0000000900147213 */ /* 0x000fe20000000000 */
[----:B0-----:R-:W-:-:S04]  /*1410*/  IMAD.MOV R13, RZ, RZ, -R7 ;  /* 0x000000ffff0d7224 */ /* 0x001fc800078e0a07 */
[----:B------:R-:W-:Y:S01]  /*1420*/  @!P3 IMAD.MOV R11, RZ, RZ, -R11 ;  /* 0x000000ffff0bb224 */ /* 0x000fe200078e0a0b */
[----:B------:R-:W-:Y:S01]  /*1430*/  @!P2 LOP3.LUT R11, RZ, R0, RZ, 0x33, !PT ;  /* 0x00000000ff0ba212 */ /* 0x000fe200078e33ff */
[----:B------:R-:W-:Y:S02]  /*1440*/  IMAD R13, R13, R10, RZ ;  /* 0x0000000a0d0d7224 */ /* 0x000fe400078e02ff */
[----:B------:R-:W-:Y:S01]  /*1450*/  IMAD.MOV R20, RZ, RZ, -R20 ;  /* 0x000000ffff147224 */ /* 0x000fe200078e0a14 */
[----:B------:R-:W-:Y:S01]  /*1460*/  IABS R14, R11 ;  /* 0x0000000b000e7213 */ /* 0x000fe20000000000 */
[----:B------:R-:W-:Y:S02]  /*1470*/  IMAD.HI.U32 R6, R7, R13, R6 ;  /* 0x0000000d07067227 */ /* 0x000fe400078e0006 */
[----:B------:R-:W0:Y:S02]  /*1480*/  I2F.RP R13, R12 ;  /* 0x0000000c000d7306 */ /* 0x000e240000209400 */
[----:B------:R-:W-:Y:S01]  /*1490*/  IMAD.MOV.U32 R7, RZ, RZ, R14 ;  /* 0x000000ffff077224 */ /* 0x000fe200078e000e */
[----:B------:R-:W-:-:S03]  /*14a0*/  MOV R14, R18 ;  /* 0x00000012000e7202 */ /* 0x000fc60000000f00 */
[----:B------:R-:W-:-:S04]  /*14b0*/  IMAD.HI.U32 R6, R6, R7, RZ ;  /* 0x0000000706067227 */ /* 0x000fc800078e00ff */
[----:B------:R-:W-:Y:S02]  /*14c0*/  IMAD R7, R6, R14, R7 ;  /* 0x0000000e06077224 */ /* 0x000fe400078e0207 */
[----:B------:R-:W-:-:S03]  /*14d0*/  VIADD R14, R0, 0x3 ;  /* 0x00000003000e7836 */ /* 0x000fc60000000000 */
[----:B------:R-:W-:Y:S01]  /*14e0*/  ISETP.GT.U32.AND P2, PT, R10, R7, PT ;  /* 0x000000070a00720c */ /* 0x000fe20003f44070 */
[----:B0-----:R-:W0:-:S12]  /*14f0*/  MUFU.RCP R13, R13 ;  /* 0x0000000d000d7308 */ /* 0x001e180000001000 */
[----:B------:R-:W-:Y:S02]  /*1500*/  @!P2 IMAD.IADD R7, R7, 0x1, -R10 ;  /* 0x000000010707a824 */ /* 0x000fe400078e0a0a */
[----:B------:R-:W-:Y:S01]  /*1510*/  @!P2 VIADD R6, R6, 0x1 ;  /* 0x000000010606a836 */ /* 0x000fe20000000000 */
[----:B------:R-:W-:Y:S02]  /*1520*/  ISETP.NE.AND P2, PT, R8, RZ, PT ;  /* 0x000000ff0800720c */ /* 0x000fe40003f45270 */
[----:B------:R-:W-:Y:S01]  /*1530*/  ISETP.GE.U32.AND P1, PT, R7, R10, PT ;  /* 0x0000000a0700720c */ /* 0x000fe20003f26070 */
[----:B0-----:R-:W-:Y:S01]  /*1540*/  VIADD R18, R13, 0xffffffe ;  /* 0x0ffffffe0d127836 */ /* 0x001fe20000000000 */
[----:B------:R-:W-:-:S03]  /*1550*/  LOP3.LUT R10, R11, R8, RZ, 0x3c, !PT ;  /* 0x000000080b0a7212 */ /* 0x000fc600078e3cff */
[----:B------:R-:W0:Y:S01]  /*1560*/  F2I.FTZ.U32.TRUNC.NTZ R7, R18 ;  /* 0x0000001200077305 */ /* 0x000e22000021f000 */
[----:B------:R-:W-:-:S07]  /*1570*/  ISETP.GE.AND P3, PT, R10, RZ, PT ;  /* 0x000000ff0a00720c */ /* 0x000fce0003f66270 */
[----:B------:R-:W-:-:S05]  /*1580*/  @P1 VIADD R6, R6, 0x1 ;  /* 0x0000000106061836 */ /* 0x000fca0000000000 */
[----:B------:R-:W-:Y:S02]  /*1590*/  MOV R10, R6 ;  /* 0x00000006000a7202 */ /* 0x000fe40000000f00 */
[----:B------:R-:W-:Y:S01]  /*15a0*/  IABS R6, R14 ;  /* 0x0000000e00067213 */ /* 0x000fe20000000000 */
[--C-:B0-----:R-:W-:Y:S02]  /*15b0*/  IMAD.MOV R13, RZ, RZ, -R7.reuse ;  /* 0x000000ffff0d7224 */ /* 0x101fe400078e0a07 */
[----:B------:R-:W-:Y:S01]  /*15c0*/  @!P3 IMAD.MOV R10, RZ, RZ, -R10 ;  /* 0x000000ffff0ab224 */ /* 0x000fe200078e0a0a */
[----:B------:R-:W-:Y:S01]  /*15d0*/  @!P2 LOP3.LUT R10, RZ, R8, RZ, 0x33, !PT ;  /* 0x00000008ff0aa212 */ /* 0x000fe200078e33ff */
[----:B------:R-:W-:Y:S02]  /*15e0*/  IMAD.MOV.U32 R8, RZ, RZ, R6 ;  /* 0x000000ffff087224 */ /* 0x000fe400078e0006 */
[----:B------:R-:W-:Y:S02]  /*15f0*/  HFMA2 R6, -RZ, RZ, 0, 0 ;  /* 0x00000000ff067431 */ /* 0x000fe400000001ff */
[----:B------:R-:W-:Y:S01]  /*1600*/  IMAD R13, R13, R12, RZ ;  /* 0x0000000c0d0d7224 */ /* 0x000fe200078e02ff */
[----:B------:R-:W-:Y:S01]  /*1610*/  IABS R19, R10 ;  /* 0x0000000a00137213 */ /* 0x000fe20000000000 */
[----:B------:R-:W0:Y:S02]  /*1620*/  I2F.RP R18, R8 ;  /* 0x0000000800127306 */ /* 0x000e240000209400 */
[----:B------:R-:W-:-:S04]  /*1630*/  IMAD.HI.U32 R6, R7, R13, R6 ;  /* 0x0000000d07067227 */ /* 0x000fc800078e0006 */
[----:B------:R-:W-:-:S04]  /*1640*/  IMAD.MOV.U32 R7, RZ, RZ, R19 ;  /* 0x000000ffff077224 */ /* 0x000fc800078e0013 */
[----:B------:R-:W-:Y:S01]  /*1650*/  IMAD.HI.U32 R13, R6, R7, RZ ;  /* 0x00000007060d7227 */ /* 0x000fe200078e00ff */
[----:B0-----:R-:W0:Y:S01]  /*1660*/  MUFU.RCP R18, R18 ;  /* 0x0000001200127308 */ /* 0x001e220000001000 */
[----:B------:R-:W-:Y:S02]  /*1670*/  LOP3.LUT R6, R10, R9, RZ, 0x3c, !PT ;  /* 0x000000090a067212 */ /* 0x000fe400078e3cff */
[----:B------:R-:W-:Y:S02]  /*1680*/  IMAD R7, R13, R20, R7 ;  /* 0x000000140d077224 */ /* 0x000fe400078e0207 */
[----:B------:R-:W-:Y:S02]  /*1690*/  ISETP.GE.AND P3, PT, R6, RZ, PT ;  /* 0x000000ff0600720c */ /* 0x000fe40003f66270 */
[----:B------:R-:W-:Y:S02]  /*16a0*/  IABS R6, R14 ;  /* 0x0000000e00067213 */ /* 0x000fe40000000000 */
[----:B------:R-:W-:Y:S01]  /*16b0*/  ISETP.GT.U32.AND P2, PT, R12, R7, PT ;  /* 0x000000070c00720c */ /* 0x000fe20003f44070 */
[----:B0-----:R-:W-:-:S02]  /*16c0*/  VIADD R19, R18, 0xffffffe ;  /* 0x0ffffffe12137836 */ /* 0x001fc40000000000 */
[----:B------:R-:W-:Y:S01]  /*16d0*/  IMAD.MOV R18, RZ, RZ, -R6 ;  /* 0x000000ffff127224 */ /* 0x000fe200078e0a06 */
[----:B------:R-:W-:-:S09]  /*16e0*/  MOV R6, RZ ;  /* 0x000000ff00067202 */ /* 0x000fd20000000f00 */
[----:B------:R-:W-:Y:S01]  /*16f0*/  @!P2 IMAD.IADD R7, R7, 0x1, -R12 ;  /* 0x000000010707a824 */ /* 0x000fe200078e0a0c */
[----:B------:R-:W-:Y:S02]  /*1700*/  @!P2 IADD3 R13, PT, PT, R13, 0x1, RZ ;  /* 0x000000010d0da810 */ /* 0x000fe40007ffe0ff */
[----:B------:R-:W-:Y:S02]  /*1710*/  ISETP.NE.AND P2, PT, R9, RZ, PT ;  /* 0x000000ff0900720c */ /* 0x000fe40003f45270 */
[----:B------:R-:W-:Y:S02]  /*1720*/  ISETP.GE.U32.AND P1, PT, R7, R12, PT ;  /* 0x0000000c0700720c */ /* 0x000fe40003f26070 */
[----:B------:R-:W0:Y:S11]  /*1730*/  F2I.FTZ.U32.TRUNC.NTZ R7, R19 ;  /* 0x0000001300077305 */ /* 0x000e36000021f000 */
[----:B------:R-:W-:-:S02]  /*1740*/  @P1 VIADD R13, R13, 0x1 ;  /* 0x000000010d0d1836 */ /* 0x000fc40000000000 */
[----:B0-----:R-:W-:Y:S02]  /*1750*/  IMAD.MOV R21, RZ, RZ, -R7 ;  /* 0x000000ffff157224 */ /* 0x001fe400078e0a07 */
[----:B------:R-:W-:Y:S01]  /*1760*/  @!P3 IMAD.MOV R13, RZ, RZ, -R13 ;  /* 0x000000ffff0db224 */ /* 0x000fe200078e0a0d */
[----:B------:R-:W-:Y:S01]  /*1770*/  @!P2 LOP3.LUT R13, RZ, R9, RZ, 0x33, !PT ;  /* 0x00000009ff0da212 */ /* 0x000fe200078e33ff */
[----:B------:R-:W-:-:S03]  /*1780*/  IMAD R19, R21, R8, RZ ;  /* 0x0000000815137224 */ /* 0x000fc600078e02ff */
[----:B------:R-:W-:Y:S01]  /*1790*/  IABS R12, R13 ;  /* 0x0000000d000c7213 */ /* 0x000fe20000000000 */
[----:B------:R-:W-:-:S04]  /*17a0*/  IMAD.HI.U32 R6, R7, R19, R6 ;  /* 0x0000001307067227 */ /* 0x000fc800078e0006 */
[----:B------:R-:W-:Y:S02]  /*17b0*/  IMAD.MOV.U32 R7, RZ, RZ, R12 ;  /* 0x000000ffff077224 */ /* 0x000fe400078e000c */
[----:B------:R-:W-:Y:S01]  /*17c0*/  IMAD.MOV.U32 R12, RZ, RZ, R18 ;  /* 0x000000ffff0c7224 */ /* 0x000fe200078e0012 */
[----:B------:R-:W-:Y:S01]  /*17d0*/  IADD3 R18, PT, PT, -R13, RZ, RZ ;  /* 0x000000ff0d127210 */ /* 0x000fe20007ffe1ff */
[----:B------:R-:W-:-:S04]  /*17e0*/  IMAD.HI.U32 R6, R6, R7, RZ ;  /* 0x0000000706067227 */ /* 0x000fc800078e00ff */
[----:B------:R-:W-:Y:S02]  /*17f0*/  IMAD R7, R6, R12, R7 ;  /* 0x0000000c06077224 */ /* 0x000fe400078e0207 */
[----:B------:R-:W-:Y:S02]  /*1800*/  IMAD.MOV R19, RZ, RZ, -R11 ;  /* 0x000000ffff137224 */ /* 0x000fe400078e0a0b */
[----:B------:R-:W-:Y:S01]  /*1810*/  IMAD R9, R9, R18, R10 ;  /* 0x0000001209097224 */ /* 0x000fe200078e020a */
[----:B------:R-:W-:Y:S01]  /*1820*/  ISETP.GT.U32.AND P2, PT, R8, R7, PT ;  /* 0x000000070800720c */ /* 0x000fe20003f44070 */
[----:B------:R-:W-:-:S12]  /*1830*/  IMAD R19, R0, R19, R23 ;  /* 0x0000001300137224 */ /* 0x000fd800078e0217 */
[----:B------:R-:W-:Y:S02]  /*1840*/  @!P2 IMAD.IADD R7, R7, 0x1, -R8 ;  /* 0x000000010707a824 */ /* 0x000fe400078e0a08 */
[----:B------:R-:W-:Y:S01]  /*1850*/  @!P2 VIADD R6, R6, 0x1 ;  /* 0x000000010606a836 */ /* 0x000fe20000000000 */
[----:B------:R-:W-:Y:S02]  /*1860*/  ISETP.NE.AND P2, PT, R14, RZ, PT ;  /* 0x000000ff0e00720c */ /* 0x000fe40003f45270 */
[----:B------:R-:W-:Y:S01]  /*1870*/  ISETP.GE.U32.AND P1, PT, R7, R8, PT ;  /* 0x000000080700720c */ /* 0x000fe20003f26070 */
[----:B------:R-:W-:Y:S01]  /*1880*/  IMAD R8, R10, R0, R10 ;  /* 0x000000000a087224 */ /* 0x000fe200078e020a */
[----:B------:R-:W-:-:S03]  /*1890*/  LOP3.LUT R7, R13, R14, RZ, 0x3c, !PT ;  /* 0x0000000e0d077212 */ /* 0x000fc600078e3cff */
[----:B------:R-:W-:Y:S01]  /*18a0*/  IMAD.IADD R11, R11, 0x1, -R8 ;  /* 0x000000010b0b7824 */ /* 0x000fe200078e0a08 */
[----:B------:R-:W-:Y:S01]  /*18b0*/  ISETP.GE.AND P3, PT, R7, RZ, PT ;  /* 0x000000ff0700720c */ /* 0x000fe20003f66270 */
[----:B------:R-:W-:Y:S02]  /*18c0*/  IMAD.IADD R7, R2, 0x1, -R0 ;  /* 0x0000000102077824 */ /* 0x000fe400078e0a00 */
[----:B------:R-:W-:-:S04]  /*18d0*/  VIADD R0, R0, 0x4 ;  /* 0x0000000400007836 */ /* 0x000fc80000000000 */
[----:B------:R-:W-:Y:S02]  /*18e0*/  @P1 IADD3 R6, PT, PT, R6, 0x1, RZ ;  /* 0x0000000106061810 */ /* 0x000fe40007ffe0ff */
[----:B------:R-:W-:-:S03]  /*18f0*/  ISETP.NE.AND P1, PT, R14, R3, PT ;  /* 0x000000030e00720c */ /* 0x000fc60003f25270 */
[----:B------:R-:W-:Y:S02]  /*1900*/  IMAD.MOV.U32 R12, RZ, RZ, R6 ;  /* 0x000000ffff0c7224 */ /* 0x000fe400078e0006 */
[----:B------:R-:W-:-:S04]  /*1910*/  IMAD.WIDE R6, R7, 0x4, R4 ;  /* 0x0000000407067825 */ /* 0x000fc800078e0204 */
[----:B------:R-:W-:Y:S01]  /*1920*/  @!P3 IMAD.MOV R12, RZ, RZ, -R12 ;  /* 0x000000ffff0cb224 */ /* 0x000fe200078e0a0c */
        /* <DEDUP_REMOVED lines=10> */
.L_x_9:
[----:B------:R-:W-:Y:S05]  /*19d0*/  @!P0 BRA `(.L_x_8) ;  /* 0x0000000400788947 */ /* 0x000fea0003800000 */
[----:B------:R-:W-:Y:S02]  /*19e0*/  ISETP.NE.AND P1, PT, R15, 0x1, PT ;  /* 0x000000010f00780c */ /* 0x000fe40003f25270 */
[----:B------:R-:W-:-:S04]  /*19f0*/  LOP3.LUT R3, R2, 0x1, RZ, 0xc0, !PT ;  /* 0x0000000102037812 */ /* 0x000fc800078ec0ff */
[----:B------:R-:W-:-:S07]  /*1a00*/  ISETP.NE.U32.AND P0, PT, R3, 0x1, PT ;  /* 0x000000010300780c */ /* 0x000fce0003f05070 */
[----:B------:R-:W-:Y:S06]  /*1a10*/  @!P1 BRA `(.L_x_11) ;  /* 0x0000000000fc9947 */ /* 0x000fec0003800000 */
[----:B0-----:R-:W-:Y:S01]  /*1a20*/  IABS R7, R0 ;  /* 0x0000000000077213 */ /* 0x001fe20000000000 */
[----:B------:R-:W-:Y:S01]  /*1a30*/  VIADD R3, R0, 0x1 ;  /* 0x0000000100037836 */ /* 0x000fe20000000000 */
[----:B------:R-:W-:Y:S02]  /*1a40*/  IABS R12, R23 ;  /* 0x00000017000c7213 */ /* 0x000fe40000000000 */
[----:B------:R-:W0:Y:S02]  /*1a50*/  I2F.RP R10, R7 ;  /* 0x00000007000a7306 */ /* 0x000e240000209400 */
[----:B------:R-:W-:-:S06]  /*1a60*/  IABS R13, R3 ;  /* 0x00000003000d7213 */ /* 0x000fcc0000000000 */
[----:B0-----:R-:W0:Y:S02]  /*1a70*/  MUFU.RCP R10, R10 ;  /* 0x0000000a000a7308 */ /* 0x001e240000001000 */
[----:B0-----:R-:W-:-:S06]  /*1a80*/  IADD3 R8, PT, PT, R10, 0xffffffe, RZ ;  /* 0x0ffffffe0a087810 */ /* 0x001fcc0007ffe0ff */
[----:B------:R0:W1:Y:S02]  /*1a90*/  F2I.FTZ.U32.TRUNC.NTZ R9, R8 ;  /* 0x0000000800097305 */ /* 0x000064000021f000 */
[----:B0-----:R-:W-:Y:S02]  /*1aa0*/  IMAD.MOV.U32 R8, RZ, RZ, RZ ;  /* 0x000000ffff087224 */ /* 0x001fe400078e00ff */
[----:B-1----:R-:W-:-:S04]  /*1ab0*/  IMAD.MOV R6, RZ, RZ, -R9 ;  /* 0x000000ffff067224 */ /* 0x002fc800078e0a09 */
[----:B------:R-:W-:Y:S02]  /*1ac0*/  IMAD R11, R6, R7, RZ ;  /* 0x00000007060b7224 */ /* 0x000fe400078e02ff */
[----:B------:R-:W-:Y:S01]  /*1ad0*/  IMAD.MOV.U32 R6, RZ, RZ, R13 ;  /* 0x000000ffff067224 */ /* 0x000fe200078e000d */
[----:B------:R-:W-:Y:S01]  /*1ae0*/  IABS R13, R0 ;  /* 0x00000000000d7213 */ /* 0x000fe20000000000 */
[----:B------:R-:W-:Y:S01]  /*1af0*/  IMAD.HI.U32 R9, R9, R11, R8 ;  /* 0x0000000b09097227 */ /* 0x000fe200078e0008 */
[----:B------:R-:W-:Y:S01]  /*1b00*/  MOV R8, R12 ;  /* 0x0000000c00087202 */ /* 0x000fe20000000f00 */
[----:B------:R-:W0:Y:S02]  /*1b10*/  I2F.RP R11, R6 ;  /* 0x00000006000b7306 */ /* 0x000e240000209400 */
[----:B------:R-:W-:Y:S02]  /*1b20*/  IMAD.MOV R13, RZ, RZ, -R13 ;  /* 0x000000ffff0d7224 */ /* 0x000fe400078e0a0d */
[----:B------:R-:W-:-:S04]  /*1b30*/  IMAD.HI.U32 R10, R9, R8, RZ ;  /* 0x00000008090a7227 */ /* 0x000fc800078e00ff */
[----:B------:R-:W-:-:S05]  /*1b40*/  IMAD R8, R10, R13, R8 ;  /* 0x0000000d0a087224 */ /* 0x000fca00078e0208 */
[----:B------:R-:W-:Y:S01]  /*1b50*/  ISETP.GT.U32.AND P2, PT, R7, R8, PT ;  /* 0x000000080700720c */ /* 0x000fe20003f44070 */
[----:B0-----:R-:W0:-:S12]  /*1b60*/  MUFU.RCP R11, R11 ;  /* 0x0000000b000b7308 */ /* 0x001e180000001000 */
[----:B------:R-:W-:Y:S02]  /*1b70*/  @!P2 IMAD.IADD R8, R8, 0x1, -R7 ;  /* 0x000000010808a824 */ /* 0x000fe400078e0a07 */
[----:B------:R-:W-:Y:S01]  /*1b80*/  @!P2 VIADD R10, R10, 0x1 ;  /* 0x000000010a0aa836 */ /* 0x000fe20000000000 */
[----:B------:R-:W-:Y:S02]  /*1b90*/  ISETP.NE.AND P2, PT, R0, RZ, PT ;  /* 0x000000ff0000720c */ /* 0x000fe40003f45270 */
[----:B------:R-:W-:Y:S01]  /*1ba0*/  ISETP.GE.U32.AND P1, PT, R8, R7, PT ;  /* 0x000000070800720c */ /* 0x000fe20003f26070 */
[----:B0-----:R-:W-:Y:S01]  /*1bb0*/  VIADD R9, R11, 0xffffffe ;  /* 0x0ffffffe0b097836 */ /* 0x001fe20000000000 */
[----:B------:R-:W-:Y:S02]  /*1bc0*/  LOP3.LUT R7, R23, R0, RZ, 0x3c, !PT ;  /* 0x0000000017077212 */ /* 0x000fe400078e3cff */
[----:B------:R-:W-:Y:S02]  /*1bd0*/  IABS R8, R3 ;  /* 0x0000000300087213 */ /* 0x000fe40000000000 */
[----:B------:R-:W-:Y:S01]  /*1be0*/  ISETP.GE.AND P3, PT, R7, RZ, PT ;  /* 0x000000ff0700720c */ /* 0x000fe20003f66270 */
[----:B------:R-:W0:Y:S02]  /*1bf0*/  F2I.FTZ.U32.TRUNC.NTZ R9, R9 ;  /* 0x0000000900097305 */ /* 0x000e24000021f000 */
[----:B------:R-:W-:-:S02]  /*1c00*/  IMAD.MOV R12, RZ, RZ, -R8 ;  /* 0x000000ffff0c7224 */ /* 0x000fc400078e0a08 */
[----:B------:R-:W-:Y:S02]  /*1c10*/  IMAD.MOV.U32 R8, RZ, RZ, RZ ;  /* 0x000000ffff087224 */ /* 0x000fe400078e00ff */
[----:B------:R-:W-:-:S06]  /*1c20*/  @P1 IADD3 R10, PT, PT, R10, 0x1, RZ ;  /* 0x000000010a0a1810 */ /* 0x000fcc0007ffe0ff */
[----:B------:R-:W-:Y:S01]  /*1c30*/  @!P3 IMAD.MOV R10, RZ, RZ, -R10 ;  /* 0x000000ffff0ab224 */ /* 0x000fe200078e0a0a */
[----:B------:R-:W-:Y:S01]  /*1c40*/  @!P2 LOP3.LUT R10, RZ, R0, RZ, 0x33, !PT ;  /* 0x00000000ff0aa212 */ /* 0x000fe200078e33ff */
[----:B0-----:R-:W-:-:S03]  /*1c50*/  IMAD.MOV R7, RZ, RZ, -R9 ;  /* 0x000000ffff077224 */ /* 0x001fc600078e0a09 */
[----:B------:R-:W-:Y:S01]  /*1c60*/  IABS R11, R10 ;  /* 0x0000000a000b7213 */ /* 0x000fe20000000000 */
[----:B------:R-:W-:-:S04]  /*1c70*/  IMAD R7, R7, R6, RZ ;  /* 0x0000000607077224 */ /* 0x000fc800078e02ff */
[----:B------:R-:W-:Y:S01]  /*1c80*/  IMAD.HI.U32 R8, R9, R7, R8 ;  /* 0x0000000709087227 */ /* 0x000fe200078e0008 */
[----:B------:R-:W-:-:S03]  /*1c90*/  MOV R7, R11 ;  /* 0x0000000b00077202 */ /* 0x000fc60000000f00 */
[----:B------:R-:W-:Y:S02]  /*1ca0*/  IMAD.MOV.U32 R9, RZ, RZ, R12 ;  /* 0x000000ffff097224 */ /* 0x000fe400078e000c */
[----:B------:R-:W-:-:S04]  /*1cb0*/  IMAD.HI.U32 R8, R8, R7, RZ ;  /* 0x0000000708087227 */ /* 0x000fc800078e00ff */
[----:B------:R-:W-:-:S05]  /*1cc0*/  IMAD R7, R8, R9, R7 ;  /* 0x0000000908077224 */ /* 0x000fca00078e0207 */
[----:B------:R-:W-:-:S13]  /*1cd0*/  ISETP.GT.U32.AND P2, PT, R6, R7, PT ;  /* 0x000000070600720c */ /* 0x000fda0003f44070 */
[----:B------:R-:W-:Y:S02]  /*1ce0*/  @!P2 IMAD.IADD R7, R7, 0x1, -R6 ;  /* 0x000000010707a824 */ /* 0x000fe400078e0a06 */
[----:B------:R-:W-:Y:S01]  /*1cf0*/  @!P2 VIADD R8, R8, 0x1 ;  /* 0x000000010808a836 */ /* 0x000fe20000000000 */
[----:B------:R-:W-:Y:S02]  /*1d00*/  ISETP.NE.AND P2, PT, R3, RZ, PT ;  /* 0x000000ff0300720c */ /* 0x000fe40003f45270 */
[----:B------:R-:W-:Y:S01]  /*1d10*/  ISETP.GE.U32.AND P1, PT, R7, R6, PT ;  /* 0x000000060700720c */ /* 0x000fe20003f26070 */
[----:B------:R-:W-:Y:S01]  /*1d20*/  IMAD.IADD R7, R2, 0x1, -R0 ;  /* 0x0000000102077824 */ /* 0x000fe200078e0a00 */
[----:B------:R-:W-:-:S04]  /*1d30*/  LOP3.LUT R6, R10, R3, RZ, 0x3c, !PT ;  /* 0x000000030a067212 */ /* 0x000fc800078e3cff */
[----:B------:R-:W-:Y:S01]  /*1d40*/  ISETP.GE.AND P3, PT, R6, RZ, PT ;  /* 0x000000ff0600720c */ /* 0x000fe20003f66270 */
[----:B------:R-:W-:-:S06]  /*1d50*/  IMAD.WIDE R6, R7, 0x4, R4 ;  /* 0x0000000407067825 */ /* 0x000fcc00078e0204 */
[----:B------:R-:W-:-:S06]  /*1d60*/  @P1 VIADD R8, R8, 0x1 ;  /* 0x0000000108081836 */ /* 0x000fcc0000000000 */
[----:B------:R-:W-:Y:S02]  /*1d70*/  @!P3 IADD3 R8, PT, PT, -R8, RZ, RZ ;  /* 0x000000ff0808b210 */ /* 0x000fe40007ffe1ff */
[----:B------:R-:W-:Y:S01]  /*1d80*/  @!P2 LOP3.LUT R8, RZ, R3, RZ, 0x33, !PT ;  /* 0x00000003ff08a212 */ /* 0x000fe200078e33ff */
[----:B------:R-:W-:-:S04]  /*1d90*/  IMAD.MOV R3, RZ, RZ, -R10 ;  /* 0x000000ffff037224 */ /* 0x000fc800078e0a0a */
[C-C-:B------:R-:W-:Y:S02]  /*1da0*/  IMAD R9, R0.reuse, R8, R8.reuse ;  /* 0x0000000800097224 */ /* 0x140fe400078e0208 */
[C---:B------:R-:W-:Y:S01]  /*1db0*/  IMAD R3, R0.reuse, R3, R23 ;  /* 0x0000000300037224 */ /* 0x040fe200078e0217 */
[----:B------:R-:W-:Y:S01]  /*1dc0*/  IADD3 R0, PT, PT, R0, 0x2, RZ ;  /* 0x0000000200007810 */ /* 0x000fe20007ffe0ff */
[----:B------:R-:W-:Y:S02]  /*1dd0*/  IMAD.IADD R9, R10, 0x1, -R9 ;  /* 0x000000010a097824 */ /* 0x000fe400078e0a09 */
[----:B------:R-:W-:Y:S01]  /*1de0*/  IMAD.MOV.U32 R23, RZ, RZ, R8 ;  /* 0x000000ffff177224 */ /* 0x000fe200078e0008 */
[----:B------:R1:W-:Y:S04]  /*1df0*/  ST.E desc[UR36][R6.64], R3 ;  /* 0x0000000306007985 */ /* 0x0003e8000c101924 */
[----:B------:R1:W-:Y:S02]  /*1e00*/  ST.E desc[UR36][R6.64+-0x4], R9 ;  /* 0xfffffc0906007985 */ /* 0x0003e4000c101924 */
.L_x_11:
[----:B------:R-:W-:Y:S05]  /*1e10*/  @P0 BRA `(.L_x_8) ;  /* 0x0000000000680947 */ /* 0x000fea0003800000 */
[-C--:B------:R-:W-:Y:S02]  /*1e20*/  IABS R8, R0.reuse ;  /* 0x0000000000087213 */ /* 0x080fe40000000000 */
[----:B0-----:R-:W-:Y:S02]  /*1e30*/  IABS R11, R0 ;  /* 0x00000000000b7213 */ /* 0x001fe40000000000 */
[----:B-1----:R-:W0:Y:S01]  /*1e40*/  I2F.RP R3, R8 ;  /* 0x0000000800037306 */ /* 0x002e220000209400 */
[----:B------:R-:W-:Y:S02]  /*1e50*/  IABS R10, R23 ;  /* 0x00000017000a7213 */ /* 0x000fe40000000000 */
[----:B------:R-:W-:-:S05]  /*1e60*/  ISETP.GE.AND P2, PT, R23, RZ, PT ;  /* 0x000000ff1700720c */ /* 0x000fca0003f46270 */
[----:B0-----:R-:W0:Y:S02]  /*1e70*/  MUFU.RCP R3, R3 ;  /* 0x0000000300037308 */ /* 0x001e240000001000 */
[----:B0-----:R-:W-:Y:S02]  /*1e80*/  VIADD R6, R3, 0xffffffe ;  /* 0x0ffffffe03067836 */ /* 0x001fe40000000000 */
[----:B------:R-:W-:-:S04]  /*1e90*/  IMAD.MOV R3, RZ, RZ, -R11 ;  /* 0x000000ffff037224 */ /* 0x000fc800078e0a0b */
[----:B------:R0:W1:Y:S02]  /*1ea0*/  F2I.FTZ.U32.TRUNC.NTZ R7, R6 ;  /* 0x0000000600077305 */ /* 0x000064000021f000 */
[----:B0-----:R-:W-:Y:S02]  /*1eb0*/  IMAD.MOV.U32 R6, RZ, RZ, RZ ;  /* 0x000000ffff067224 */ /* 0x001fe400078e00ff */
[----:B-1----:R-:W-:-:S04]  /*1ec0*/  IMAD.MOV R9, RZ, RZ, -R7 ;  /* 0x000000ffff097224 */ /* 0x002fc800078e0a07 */
[----:B------:R-:W-:-:S04]  /*1ed0*/  IMAD R9, R9, R8, RZ ;  /* 0x0000000809097224 */ /* 0x000fc800078e02ff */
[----:B------:R-:W-:-:S06]  /*1ee0*/  IMAD.HI.U32 R7, R7, R9, R6 ;  /* 0x0000000907077227 */ /* 0x000fcc00078e0006 */
[----:B------:R-:W-:-:S04]  /*1ef0*/  IMAD.HI.U32 R7, R7, R10, RZ ;  /* 0x0000000a07077227 */ /* 0x000fc800078e00ff */
[----:B------:R-:W-:-:S05]  /*1f00*/  IMAD R7, R7, R3, R10 ;  /* 0x0000000307077224 */ /* 0x000fca00078e020a */
[----:B------:R-:W-:-:S13]  /*1f10*/  ISETP.GT.U32.AND P0, PT, R8, R7, PT ;  /* 0x000000070800720c */ /* 0x000fda0003f04070 */
[----:B------:R-:W-:Y:S02]  /*1f20*/  @!P0 IADD3 R7, PT, PT, R7, -R8, RZ ;  /* 0x8000000807078210 */ /* 0x000fe40007ffe0ff */
[----:B------:R-:W-:Y:S02]  /*1f30*/  ISETP.NE.AND P0, PT, R0, RZ, PT ;  /* 0x000000ff0000720c */ /* 0x000fe40003f05270 */
[----:B------:R-:W-:-:S13]  /*1f40*/  ISETP.GT.U32.AND P1, PT, R8, R7, PT ;  /* 0x000000070800720c */ /* 0x000fda0003f24070 */
[----:B------:R-:W-:-:S04]  /*1f50*/  @!P1 IMAD.IADD R7, R7, 0x1, -R8 ;  /* 0x0000000107079824 */ /* 0x000fc800078e0a08 */
[----:B------:R-:W-:Y:S02]  /*1f60*/  IMAD.MOV.U32 R3, RZ, RZ, R7 ;  /* 0x000000ffff037224 */ /* 0x000fe400078e0007 */
[----:B------:R-:W-:Y:S02]  /*1f70*/  IMAD.IADD R7, R2, 0x1, -R0 ;  /* 0x0000000102077824 */ /* 0x000fe400078e0a00 */
[----:B------:R-:W-:Y:S01]  /*1f80*/  @!P2 IMAD.MOV R3, RZ, RZ, -R3 ;  /* 0x000000ffff03a224 */ /* 0x000fe200078e0a03 */
[----:B------:R-:W-:Y:S01]  /*1f90*/  @!P0 LOP3.LUT R3, RZ, R0, RZ, 0x33, !PT ;  /* 0x00000000ff038212 */ /* 0x000fe200078e33ff */
[----:B------:R-:W-:-:S05]  /*1fa0*/  IMAD.WIDE R6, R7, 0x4, R4 ;  /* 0x0000000407067825 */ /* 0x000fca00078e0204 */
[----:B------:R2:W-:Y:S02]  /*1fb0*/  ST.E desc[UR36][R6.64], R3 ;  /* 0x0000000306007985 */ /* 0x0005e4000c101924 */
.L_x_8:
[----:B-12---:R-:W2:Y:S01]  /*1fc0*/  LD.E R3, desc[UR36][R16.64] ;  /* 0x0000002410037980 */ /* 0x006ea2000c101900 */
[----:B------:R-:W-:Y:S01]  /*1fd0*/  BSSY.RECONVERGENT B0, `(.L_x_12) ;  /* 0x00005eb000007945 */ /* 0x000fe20003800200 */
[----:B--2---:R-:W-:-:S13]  /*1fe0*/  ISETP.GE.AND P0, PT, R3, R2, PT ;  /* 0x000000020300720c */ /* 0x004fda0003f06270 */
[----:B------:R-:W-:Y:S05]  /*1ff0*/  @P0 BRA `(.L_x_13) ;  /* 0x0000005c00a00947 */ /* 0x000fea0003800000 */
[----:B0-----:R-:W0:Y:S01]  /*2000*/  LDC.64 R12, c[0x0][0x390] ;  /* 0x0000e400ff0c7b82 */ /* 0x001e220000000a00 */
[----:B------:R-:W-:Y:S01]  /*2010*/  ISETP.GT.AND P0, PT, R2, RZ, PT ;  /* 0x000000ff0200720c */ /* 0x000fe20003f04270 */
[----:B0-----:R-:W-:-:S12]  /*2020*/  IMAD.WIDE R12, R22, 0x4, R12 ;  /* 0x00000004160c7825 */ /* 0x001fd800078e020c */
[----:B------:R-:W-:Y:S05]  /*2030*/  @P0 BRA `(.L_x_14) ;  /* 0x00000000001c0947 */ /* 0x000fea0003800000 */
[----:B------:R0:W5:Y:S02]  /*2040*/  LDG.E R3, desc[UR36][R12.64] ;  /* 0x000000240c037981 */ /* 0x000164000c1e1900 */
.L_x_15:
[----:B-----5:R-:W-:-:S05]  /*2050*/  IADD3 R3, PT, PT, R3, 0x1, RZ ;  /* 0x0000000103037810 */ /* 0x020fca0007ffe0ff */
[----:B------:R1:W-:Y:S04]  /*2060*/  STG.E desc[UR36][R12.64], R3 ;  /* 0x000000030c007986 */ /* 0x0003e8000c101924 */
[----:B------:R-:W2:Y:S02]  /*2070*/  LD.E R7, desc[UR36][R16.64] ;  /* 0x0000002410077980 */ /* 0x000ea4000c101900 */
[----:B--2---:R-:W-:-:S13]  /*2080*/  ISETP.GE.AND P0, PT, R7, R2, PT ;  /* 0x000000020700720c */ /* 0x004fda0003f06270 */
[----:B-1----:R-:W-:Y:S05]  /*2090*/  @!P0 BRA `(.L_x_15) ;  /* 0xfffffffc00ec8947 */ /* 0x002fea000383ffff */
[----:B------:R-:W-:Y:S05]  /*20a0*/  BRA `(.L_x_13) ;  /* 0x0000005c00747947 */ /* 0x000fea0003800000 */
.L_x_14:
[C---:B------:R-:W-:Y:S01]  /*20b0*/  LOP3.LUT R3, R2.reuse, 0x7, RZ, 0xc0, !PT ;  /* 0x0000000702037812 */ /* 0x040fe200078ec0ff */
[C---:B------:R-:W-:Y:S01]  /*20c0*/  VIADD R0, R2.reuse, 0xffffffff ;  /* 0xffffffff02007836 */ /* 0x040fe20000000000 */
[C---:B------:R-:W-:Y:S02]  /*20d0*/  LOP3.LUT R6, R2.reuse, 0x7ffffff0, RZ, 0xc0, !PT ;  /* 0x7ffffff002067812 */ /* 0x040fe400078ec0ff */
[C---:B------:R-:W-:Y:S01]  /*20e0*/  LOP3.LUT R7, R2.reuse, 0xf, RZ, 0xc0, !PT ;  /* 0x0000000f02077812 */ /* 0x040fe200078ec0ff */
[----:B------:R-:W-:Y:S01]  /*20f0*/  VIADD R9, R3, 0xffffffff ;  /* 0xffffffff03097836 */ /* 0x000fe20000000000 */
[----:B------:R-:W-:Y:S01]  /*2100*/  LOP3.LUT R8, R2, 0x3, RZ, 0xc0, !PT ;  /* 0x0000000302087812 */ /* 0x000fe200078ec0ff */
[----:B------:R-:W-:-:S07]  /*2110*/  IMAD.MOV R10, RZ, RZ, -R6 ;  /* 0x000000ffff0a7224 */ /* 0x000fce00078e0a06 */
.L_x_83:
[----:B------:R-:W-:Y:S02]  /*2120*/  ISETP.GE.U32.AND P0, PT, R0, 0xf, PT ;  /* 0x0000000f0000780c */ /* 0x000fe40003f06070 */
[----:B0-----:R-:W-:-:S11]  /*2130*/  CS2R R18, SRZ ;  /* 0x0000000000127805 */ /* 0x001fd6000001ff00 */
[----:B-----5:R-:W-:Y:S05]  /*2140*/  @!P0 BRA `(.L_x_16) ;  /* 0x0000000400348947 */ /* 0x020fea0003800000 */
[----:B------:R-:W-:Y:S01]  /*2150*/  IADD3 R14, P0, PT, R16, 0x20, RZ ;  /* 0x00000020100e7810 */ /* 0x000fe20007f1e0ff */
[----:B------:R-:W-:Y:S01]  /*2160*/  HFMA2 R18, -RZ, RZ, 0, 0 ;  /* 0x00000000ff127431 */ /* 0x000fe200000001ff */
[----:B------:R-:W-:Y:S01]  /*2170*/  BSSY.RECONVERGENT B1, `(.L_x_17) ;  /* 0x0000049000017945 */ /* 0x000fe20003800200 */
[----:B------:R-:W-:Y:S02]  /*2180*/  IMAD.MOV.U32 R11, RZ, RZ, R10 ;  /* 0x000000ffff0b7224 */ /* 0x000fe400078e000a */
[----:B------:R-:W-:-:S08]  /*2190*/  IMAD.X R15, RZ, RZ, R17, P0 ;  /* 0x000000ffff0f7224 */ /* 0x000fd000000e0611 */
.L_x_18:
[----:B------:R-:W2:Y:S04]  /*21a0*/  LD.E R25, desc[UR36][R14.64+-0x20] ;  /* 0xffffe0240e197980 */ /* 0x000ea8000c101900 */
[----:B------:R-:W3:Y:S04]  /*21b0*/  LD.E R26, desc[UR36][R14.64+-0x1c] ;  /* 0xffffe4240e1a7980 */ /* 0x000ee8000c101900 */
[----:B------:R-:W4:Y:S04]  /*21c0*/  LD.E R19, desc[UR36][R14.64+-0x18] ;  /* 0xffffe8240e137980 */ /* 0x000f28000c101900 */
[----:B------:R-:W5:Y:S04]  /*21d0*/  LD.E R24, desc[UR36][R14.64+-0x14] ;  /* 0xffffec240e187980 */ /* 0x000f68000c101900 */
[----:B------:R-:W5:Y:S04]  /*21e0*/  LD.E R23, desc[UR36][R14.64+-0x10] ;  /* 0xfffff0240e177980 */ /* 0x000f68000c101900 */
[----:B------:R-:W5:Y:S04]  /*21f0*/  LD.E R21, desc[UR36][R14.64+-0xc] ;  /* 0xfffff4240e157980 */ /* 0x000f68000c101900 */
[----:B------:R-:W5:Y:S04]  /*2200*/  LD.E R20, desc[UR36][R14.64+-0x8] ;  /* 0xfffff8240e147980 */ /* 0x000f68000c101900 */
[----:B------:R-:W5:Y:S01]  /*2210*/  LD.E R22, desc[UR36][R14.64+-0x4] ;  /* 0xfffffc240e167980 */ /* 0x000f62000c101900 */
[----:B--2---:R-:W-:-:S05]  /*2220*/  IMAD.IADD R25, R25, 0x1, R18 ;  /* 0x0000000119197824 */ /* 0x004fca00078e0212 */
[----:B------:R-:W-:-:S04]  /*2230*/  LEA.HI R18, R25, R25, RZ, 0x1 ;  /* 0x0000001919127211 */ /* 0x000fc800078f08ff */
[----:B------:R-:W-:-:S04]  /*2240*/  LOP3.LUT R18, R18, 0xfffffffe, RZ, 0xc0, !PT ;  /* 0xfffffffe12127812 */ /* 0x000fc800078ec0ff */
[----:B---3--:R-:W-:Y:S02]  /*2250*/  IADD3 R26, PT, PT, R26, R25, -R18 ;  /* 0x000000191a1a7210 */ /* 0x008fe40007ffe812 */
[----:B------:R-:W2:Y:S02]  /*2260*/  LD.E R18, desc[UR36][R14.64] ;  /* 0x000000240e127980 */ /* 0x000ea4000c101900 */
[----:B------:R-:W-:-:S04]  /*2270*/  LEA.HI R25, R26, R26, RZ, 0x1 ;  /* 0x0000001a1a197211 */ /* 0x000fc800078f08ff */
[----:B------:R-:W-:-:S04]  /*2280*/  LOP3.LUT R25, R25, 0xfffffffe, RZ, 0xc0, !PT ;  /* 0xfffffffe19197812 */ /* 0x000fc800078ec0ff */
[----:B----4-:R-:W-:Y:S02]  /*2290*/  IADD3 R25, PT, PT, R19, R26, -R25 ;  /* 0x0000001a13197210 */ /* 0x010fe40007ffe819 */
[----:B------:R-:W3:Y:S02]  /*22a0*/  LD.E R19, desc[UR36][R14.64+0x4] ;  /* 0x000004240e137980 */ /* 0x000ee4000c101900 */
[----:B------:R-:W-:-:S04]  /*22b0*/  LEA.HI R26, R25, R25, RZ, 0x1 ;  /* 0x00000019191a7211 */ /* 0x000fc800078f08ff */
[----:B------:R-:W-:-:S04]  /*22c0*/  LOP3.LUT R26, R26, 0xfffffffe, RZ, 0xc0, !PT ;  /* 0xfffffffe1a1a7812 */ /* 0x000fc800078ec0ff */
[----:B-----5:R-:W-:Y:S02]  /*22d0*/  IADD3 R26, PT, PT, R24, R25, -R26 ;  /* 0x00000019181a7210 */ /* 0x020fe40007ffe81a */
[----:B------:R-:W4:Y:S02]  /*22e0*/  LD.E R24, desc[UR36][R14.64+0x8] ;  /* 0x000008240e187980 */ /* 0x000f24000c101900 */
[----:B------:R-:W-:-:S04]  /*22f0*/  LEA.HI R25, R26, R26, RZ, 0x1 ;  /* 0x0000001a1a197211 */ /* 0x000fc800078f08ff */
[----:B------:R-:W-:-:S04]  /*2300*/  LOP3.LUT R25, R25, 0xfffffffe, RZ, 0xc0, !PT ;  /* 0xfffffffe19197812 */ /* 0x000fc800078ec0ff */
[----:B------:R-:W-:Y:S02]  /*2310*/  IADD3 R26, PT, PT, R23, R26, -R25 ;  /* 0x0000001a171a7210 */ /* 0x000fe40007ffe819 */
[----:B------:R-:W5:Y:S02]  /*2320*/  LD.E R23, desc[UR36][R14.64+0xc] ;  /* 0x00000c240e177980 */ /* 0x000f64000c101900 */
        /* <DEDUP_REMOVED lines=14> */
[----:B--2---:R-:W-:Y:S02]  /*2410*/  IADD3 R26, PT, PT, R18, R25, -R26 ;  /* 0x00000019121a7210 */ /* 0x004fe40007ffe81a */
[----:B------:R0:W2:Y:S02]  /*2420*/  LD.E R18, desc[UR36][R14.64+0x1c] ;  /* 0x00001c240e127980 */ /* 0x0000a4000c101900 */
[----:B------:R-:W-:-:S04]  /*2430*/  LEA.HI R25, R26, R26, RZ, 0x1 ;  /* 0x0000001a1a197211 */ /* 0x000fc800078f08ff */
[----:B------:R-:W-:-:S04]  /*2440*/  LOP3.LUT R25, R25, 0xfffffffe, RZ, 0xc0, !PT ;  /* 0xfffffffe19197812 */ /* 0x000fc800078ec0ff */
[----:B---3--:R-:W-:-:S04]  /*2450*/  IADD3 R19, PT, PT, R19, R26, -R25 ;  /* 0x0000001a13137210 */ /* 0x008fc80007ffe819 */
[----:B------:R-:W-:-:S04]  /*2460*/  LEA.HI R25, R19, R19, RZ, 0x1 ;  /* 0x0000001313197211 */ /* 0x000fc800078f08ff */
[----:B------:R-:W-:-:S04]  /*2470*/  LOP3.LUT R25, R25, 0xfffffffe, RZ, 0xc0, !PT ;  /* 0xfffffffe19197812 */ /* 0x000fc800078ec0ff */
[----:B----4-:R-:W-:-:S04]  /*2480*/  IADD3 R24, PT, PT, R24, R19, -R25 ;  /* 0x0000001318187210 */ /* 0x010fc80007ffe819 */
[----:B------:R-:W-:-:S04]  /*2490*/  LEA.HI R19, R24, R24, RZ, 0x1 ;  /* 0x0000001818137211 */ /* 0x000fc800078f08ff */
[----:B------:R-:W-:-:S04]  /*24a0*/  LOP3.LUT R19, R19, 0xfffffffe, RZ, 0xc0, !PT ;  /* 0xfffffffe13137812 */ /* 0x000fc800078ec0ff */
[----:B-----5:R-:W-:-:S04]  /*24b0*/  IADD3 R24, PT, PT, R23, R24, -R19 ;  /* 0x0000001817187210 */ /* 0x020fc80007ffe813 */
[----:B------:R-:W-:-:S04]  /*24c0*/  LEA.HI R19, R24, R24, RZ, 0x1 ;  /* 0x0000001818137211 */ /* 0x000fc800078f08ff */
[----:B------:R-:W-:-:S04]  /*24d0*/  LOP3.LUT R19, R19, 0xfffffffe, RZ, 0xc0, !PT ;  /* 0xfffffffe13137812 */ /* 0x000fc800078ec0ff */
[----:B------:R-:W-:-:S04]  /*24e0*/  IADD3 R19, PT, PT, R21, R24, -R19 ;  /* 0x0000001815137210 */ /* 0x000fc80007ffe813 */
[----:B------:R-:W-:-:S04]  /*24f0*/  LEA.HI R21, R19, R19, RZ, 0x1 ;  /* 0x0000001313157211 */ /* 0x000fc800078f08ff */
[----:B------:R-:W-:-:S04]  /*2500*/  LOP3.LUT R21, R21, 0xfffffffe, RZ, 0xc0, !PT ;  /* 0xfffffffe15157812 */ /* 0x000fc800078ec0ff */
[----:B------:R-:W-:-:S04]  /*2510*/  IADD3 R21, PT, PT, R20, R19, -R21 ;  /* 0x0000001314157210 */ /* 0x000fc80007ffe815 */
[----:B------:R-:W-:-:S04]  /*2520*/  LEA.HI R19, R21, R21, RZ, 0x1 ;  /* 0x0000001515137211 */ /* 0x000fc800078f08ff */
[----:B------:R-:W-:-:S04]  /*2530*/  LOP3.LUT R19, R19, 0xfffffffe, RZ, 0xc0, !PT ;  /* 0xfffffffe13137812 */ /* 0x000fc800078ec0ff */
[----:B------:R-:W-:Y:S02]  /*2540*/  IADD3 R19, PT, PT, R22, R21, -R19 ;  /* 0x0000001516137210 */ /* 0x000fe40007ffe813 */
[----:B------:R-:W-:Y:S02]  /*2550*/  IADD3 R11, PT, PT, R11, 0x10, RZ ;  /* 0x000000100b0b7810 */ /* 0x000fe40007ffe0ff */
[----:B------:R-:W-:Y:S02]  /*2560*/  LEA.HI R20, R19, R19, RZ, 0x1 ;  /* 0x0000001313147211 */ /* 0x000fe400078f08ff */
[----:B------:R-:W-:Y:S02]  /*2570*/  ISETP.NE.AND P0, PT, R11, RZ, PT ;  /* 0x000000ff0b00720c */ /* 0x000fe40003f05270 */
[----:B------:R-:W-:Y:S02]  /*2580*/  LOP3.LUT R20, R20, 0xfffffffe, RZ, 0xc0, !PT ;  /* 0xfffffffe14147812 */ /* 0x000fe400078ec0ff */
[----:B0-----:R-:W-:-:S05]  /*2590*/  IADD3 R14, P1, PT, R14, 0x40, RZ ;  /* 0x000000400e0e7810 */ /* 0x001fca0007f3e0ff */
[----:B------:R-:W-:Y:S01]  /*25a0*/  IMAD.X R15, RZ, RZ, R15, P1 ;  /* 0x000000ffff0f7224 */ /* 0x000fe200008e060f */
[----:B--2---:R-:W-:-:S04]  /*25b0*/  IADD3 R18, PT, PT, R18, R19, -R20 ;  /* 0x0000001312127210 */ /* 0x004fc80007ffe814 */
[----:B------:R-:W-:-:S04]  /*25c0*/  LEA.HI R19, R18, R18, RZ, 0x1 ;  /* 0x0000001212137211 */ /* 0x000fc800078f08ff */
[----:B------:R-:W-:-:S05]  /*25d0*/  LOP3.LUT R19, R19, 0xfffffffe, RZ, 0xc0, !PT ;  /* 0xfffffffe13137812 */ /* 0x000fca00078ec0ff */
[----:B------:R-:W-:Y:S01]  /*25e0*/  IMAD.IADD R18, R18, 0x1, -R19 ;  /* 0x0000000112127824 */ /* 0x000fe200078e0a13 */
[----:B------:R-:W-:Y:S06]  /*25f0*/  @P0 BRA `(.L_x_18) ;  /* 0xfffffff800e80947 */ /* 0x000fec000383ffff */
[----:B------:R-:W-:Y:S05]  /*2600*/  BSYNC.RECONVERGENT B1 ;  /* 0x0000000000017941 */ /* 0x000fea0003800200 */
.L_x_17:
[----:B------:R-:W-:-:S07]  /*2610*/  IMAD.MOV.U32 R19, RZ, RZ, R6 ;  /* 0x000000ffff137224 */ /* 0x000fce00078e0006 */
.L_x_16:
[C---:B------:R-:W-:Y:S02]  /*2620*/  ISETP.NE.AND P0, PT, R7.reuse, RZ, PT ;  /* 0x000000ff0700720c */ /* 0x040fe40003f05270 */
[----:B------:R-:W-:-:S11]  /*2630*/  IADD3 R11, PT, PT, R7, -0x1, RZ ;  /* 0xffffffff070b7810 */ /* 0x000fd60007ffe0ff */
[----:B------:R-:W-:Y:S05]  /*2640*/  @!P0 BRA `(.L_x_19) ;  /* 0x0000000400448947 */ /* 0x000fea0003800000 */
[----:B------:R-:W-:Y:S02]  /*2650*/  ISETP.GE.U32.AND P0, PT, R11, 0x7, PT ;  /* 0x000000070b00780c */ /* 0x000fe40003f06070 */
[----:B------:R-:W-:-:S11]  /*2660*/  ISETP.NE.AND P1, PT, R3, RZ, PT ;  /* 0x000000ff0300720c */ /* 0x000fd60003f25270 */
[----:B------:R-:W-:Y:S05]  /*2670*/  @!P0 BRA `(.L_x_20) ;  /* 0x00000000008c8947 */ /* 0x000fea0003800000 */
[----:B------:R-:W-:-:S05]  /*2680*/  IMAD.WIDE.U32 R14, R19, 0x4, R16 ;  /* 0x00000004130e7825 */ /* 0x000fca00078e0010 */
[----:B------:R-:W2:Y:S04]  /*2690*/  LD.E R27, desc[UR36][R14.64] ;  /* 0x000000240e1b7980 */ /* 0x000ea8000c101900 */
[----:B------:R-:W3:Y:S04]  /*26a0*/  LD.E R25, desc[UR36][R14.64+0x4] ;  /* 0x000004240e197980 */ /* 0x000ee8000c101900 */
[----:B------:R-:W4:Y:S04]  /*26b0*/  LD.E R24, desc[UR36][R14.64+0x8] ;  /* 0x000008240e187980 */ /* 0x000f28000c101900 */
[----:B------:R-:W5:Y:S04]  /*26c0*/  LD.E R23, desc[UR36][R14.64+0xc] ;  /* 0x00000c240e177980 */ /* 0x000f68000c101900 */
[----:B------:R-:W5:Y:S04]  /*26d0*/  LD.E R22, desc[UR36][R14.64+0x10] ;  /* 0x000010240e167980 */ /* 0x000f68000c101900 */
[----:B------:R-:W5:Y:S04]  /*26e0*/  LD.E R21, desc[UR36][R14.64+0x14] ;  /* 0x000014240e157980 */ /* 0x000f68000c101900 */
[----:B------:R-:W5:Y:S04]  /*26f0*/  LD.E R20, desc[UR36][R14.64+0x18] ;  /* 0x000018240e147980 */ /* 0x000f68000c101900 */
[----:B------:R0:W5:Y:S01]  /*2700*/  LD.E R26, desc[UR36][R14.64+0x1c] ;  /* 0x00001c240e1a7980 */ /* 0x000162000c101900 */
[----:B------:R-:W-:-:S02]  /*2710*/  VIADD R19, R19, 0x8 ;  /* 0x0000000813137836 */ /* 0x000fc40000000000 */
[----:B--2---:R-:W-:-:S05]  /*2720*/  IMAD.IADD R18, R18, 0x1, R27 ;  /* 0x0000000112127824 */ /* 0x004fca00078e021b */
        /* <DEDUP_REMOVED lines=9> */
[----:B0-----:R-:W-:-:S04]  /*27c0*/  LEA.HI R14, R23, R23, RZ, 0x1 ;  /* 0x00000017170e7211 */ /* 0x001fc800078f08ff */
[----:B------:R-:W-:-:S04]  /*27d0*/  LOP3.LUT R14, R14, 0xfffffffe, RZ, 0xc0, !PT ;  /* 0xfffffffe0e0e7812 */ /* 0x000fc800078ec0ff */
[----:B------:R-:W-:-:S04]  /*27e0*/  IADD3 R14, PT, PT, R22, R23, -R14 ;  /* 0x00000017160e7210 */ /* 0x000fc80007ffe80e */
        /* <DEDUP_REMOVED lines=10> */
[----:B------:R-:W-:-:S05]  /*2890*/  LOP3.LUT R15, R15, 0xfffffffe, RZ, 0xc0, !PT ;  /* 0xfffffffe0f0f7812 */ /* 0x000fca00078ec0ff */
[----:B------:R-:W-:-:S07]  /*28a0*/  IMAD.IADD R18, R14, 0x1, -R15 ;  /* 0x000000010e127824 */ /* 0x000fce00078e0a0f */
.L_x_20:
        /* <DEDUP_REMOVED lines=8> */
[----:B------:R-:W5:Y:S01]  /*2930*/  LD.E R20, desc[UR36][R14.64+0xc] ;  /* 0x00000c240e147980 */ /* 0x000f62000c101900 */
[----:B------:R-:W-:Y:S01]  /*2940*/  VIADD R19, R19, 0x4 ;  /* 0x0000000413137836 */ /* 0x000fe20000000000 */
[----:B--2---:R-:W-:-:S04]  /*2950*/  IADD3 R21, PT, PT, R18, R21, RZ ;  /* 0x0000001512157210 */ /* 0x004fc80007ffe0ff */
        /* <DEDUP_REMOVED lines=10> */
[----:B------:R-:W-:-:S05]  /*2a00*/  LOP3.LUT R15, R14, 0xfffffffe, RZ, 0xc0, !PT ;  /* 0xfffffffe0e0f7812 */ /* 0x000fca00078ec0ff */
[----:B------:R-:W-:-:S07]  /*2a10*/  IMAD.IADD R18, R18, 0x1, -R15 ;  /* 0x0000000112127824 */ /* 0x000fce00078e0a0f */
.L_x_21:
[----:B------:R-:W-:Y:S05]  /*2a20*/  @!P1 BRA `(.L_x_19) ;  /* 0x00000000004c9947 */ /* 0x000fea0003800000 */
[----:B------:R-:W-:-:S05]  /*2a30*/  IMAD.WIDE.U32 R14, R19, 0x4, R16 ;  /* 0x00000004130e7825 */ /* 0x000fca00078e0010 */
[----:B------:R-:W2:Y:S01]  /*2a40*/  LD.E R19, desc[UR36][R14.64] ;  /* 0x000000240e137980 */ /* 0x000ea2000c101900 */
[----:B------:R-:W-:Y:S01]  /*2a50*/  ISETP.NE.AND P0, PT, R8, 0x1, PT ;  /* 0x000000010800780c */ /* 0x000fe20003f05270 */
[----:B--2---:R-:W-:-:S05]  /*2a60*/  IMAD.IADD R18, R18, 0x1, R19 ;  /* 0x0000000112127824 */ /* 0x004fca00078e0213 */
[----:B------:R-:W-:-:S04]  /*2a70*/  LEA.HI R19, R18, R18, RZ, 0x1 ;  /* 0x0000001212137211 */ /* 0x000fc800078f08ff */
[----:B------:R-:W-:-:S04]  /*2a80*/  LOP3.LUT R19, R19, 0xfffffffe, RZ, 0xc0, !PT ;  /* 0xfffffffe13137812 */ /* 0x000fc800078ec0ff */
[----:B------:R-:W-:Y:S01]  /*2a90*/  IADD3 R18, PT, PT, R18, -R19, RZ ;  /* 0x8000001312127210 */ /* 0x000fe20007ffe0ff */
[----:B------:R-:W-:Y:S06]  /*2aa0*/  @!P0 BRA `(.L_x_19) ;  /* 0x00000000002c8947 */ /* 0x000fec0003800000 */
[----:B------:R-:W2:Y:S01]  /*2ab0*/  LD.E R19, desc[UR36][R14.64+0x4] ;  /* 0x000004240e137980 */ /* 0x000ea2000c101900 */
[----:B------:R-:W-:-:S13]  /*2ac0*/  ISETP.NE.AND P0, PT, R8, 0x2, PT ;  /* 0x000000020800780c */ /* 0x000fda0003f05270 */
[----:B------:R-:W3:Y:S01]  /*2ad0*/  @P0 LD.E R21, desc[UR36][R14.64+0x8] ;  /* 0x000008240e150980 */ /* 0x000ee2000c101900 */
[----:B--2---:R-:W-:-:S05]  /*2ae0*/  IMAD.IADD R18, R18, 0x1, R19 ;  /* 0x0000000112127824 */ /* 0x004fca00078e0213 */
[----:B------:R-:W-:-:S04]  /*2af0*/  LEA.HI R19, R18, R18, RZ, 0x1 ;  /* 0x0000001212137211 */ /* 0x000fc800078f08ff */
[----:B------:R-:W-:-:S05]  /*2b00*/  LOP3.LUT R19, R19, 0xfffffffe, RZ, 0xc0, !PT ;  /* 0xfffffffe13137812 */ /* 0x000fca00078ec0ff */
[----:B------:R-:W-:-:S04]  /*2b10*/  IMAD.IADD R18, R18, 0x1, -R19 ;  /* 0x0000000112127824 */ /* 0x000fc800078e0a13 */
[----:B---3--:R-:W-:-:S05]  /*2b20*/  @P0 IMAD.IADD R21, R18, 0x1, R21 ;  /* 0x0000000112150824 */ /* 0x008fca00078e0215 */
[----:B------:R-:W-:-:S04]  /*2b30*/  @P0 LEA.HI R19, R21, R21, RZ, 0x1 ;  /* 0x0000001515130211 */ /* 0x000fc800078f08ff */
[----:B------:R-:W-:-:S04]  /*2b40*/  @P0 LOP3.LUT R20, R19, 0xfffffffe, RZ, 0xc0, !PT ;  /* 0xfffffffe13140812 */ /* 0x000fc800078ec0ff */
[----:B------:R-:W-:-:S07]  /*2b50*/  @P0 IADD3 R18, PT, PT, R21, -R20, RZ ;  /* 0x8000001415120210 */ /* 0x000fce0007ffe0ff */
.L_x_19:
[----:B------:R-:W-:Y:S01]  /*2b60*/  IMAD.MOV.U32 R22, RZ, RZ, 0x1 ;  /* 0x00000001ff167424 */ /* 0x000fe200078e00ff */
[----:B------:R-:W-:Y:S01]  /*2b70*/  ISETP.NE.AND P0, PT, R18, RZ, PT ;  /* 0x000000ff1200720c */ /* 0x000fe20003f05270 */
[----:B------:R-:W-:Y:S01]  /*2b80*/  BSSY.RECONVERGENT B1, `(.L_x_22) ;  /* 0x000002d000017945 */ /* 0x000fe20003800200 */
[----:B------:R-:W-:Y:S02]  /*2b90*/  IMAD.MOV.U32 R21, RZ, RZ, RZ ;  /* 0x000000ffff157224 */ /* 0x000fe400078e00ff */
[----:B------:R-:W-:-:S09]  /*2ba0*/  SEL R22, R22, 0xffffffff, !P0 ;  /* 0xffffffff16167807 */ /* 0x000fd20004000000 */
.L_x_32:
[C---:B------:R-:W-:Y:S01]  /*2bb0*/  ISETP.NE.AND P0, PT, R21.reuse, RZ, PT ;  /* 0x000000ff1500720c */ /* 0x040fe20003f05270 */
[----:B------:R-:W-:Y:S01]  /*2bc0*/  BSSY.RECONVERGENT B2, `(.L_x_23) ;  /* 0x0000025000027945 */ /* 0x000fe20003800200 */
[----:B01----:R-:W-:-:S11]  /*2bd0*/  IMAD.WIDE.U32 R14, R21, 0x4, R16 ;  /* 0x00000004150e7825 */ /* 0x003fd600078e0010 */
[----:B------:R-:W-:Y:S05]  /*2be0*/  @!P0 BRA `(.L_x_24) ;  /* 0x0000000000588947 */ /* 0x000fea0003800000 */
[----:B------:R-:W-:-:S07]  /*2bf0*/  IMAD.MOV.U32 R18, RZ, RZ, 0x1 ;  /* 0x00000001ff127424 */ /* 0x000fce00078e00ff */
.L_x_29:
[----:B------:R-:W-:Y:S01]  /*2c00*/  BSSY.RELIABLE B3, `(.L_x_25) ;  /* 0x0000010000037945 */ /* 0x000fe20003800100 */
[----:B------:R-:W-:Y:S01]  /*2c10*/  MOV R23, R18 ;  /* 0x0000001200177202 */ /* 0x000fe20000000f00 */
[----:B0-----:R-:W-:-:S07]  /*2c20*/  IMAD.MOV.U32 R20, RZ, RZ, RZ ;  /* 0x000000ffff147224 */ /* 0x001fce00078e00ff */
.L_x_27:
[----:B------:R-:W-:-:S06]  /*2c30*/  IMAD.WIDE.U32 R18, R20, 0x4, R16 ;  /* 0x0000000414127825 */ /* 0x000fcc00078e0010 */
[----:B------:R-:W2:Y:S02]  /*2c40*/  LD.E R18, desc[UR36][R18.64] ;  /* 0x0000002412127980 */ /* 0x000ea4000c101900 */
[----:B--2---:R-:W-:-:S13]  /*2c50*/  ISETP.NE.AND P0, PT, R18, R23, PT ;  /* 0x000000171200720c */ /* 0x004fda0003f05270 */
[----:B------:R-:W-:Y:S05]  /*2c60*/  @!P0 BRA `(.L_x_26) ;  /* 0x0000000000248947 */ /* 0x000fea0003800000 */
[----:B------:R-:W-:-:S05]  /*2c70*/  VIADD R20, R20, 0x1 ;  /* 0x0000000114147836 */ /* 0x000fca0000000000 */
[----:B------:R-:W-:-:S13]  /*2c80*/  ISETP.NE.AND P0, PT, R20, R21, PT ;  /* 0x000000151400720c */ /* 0x000fda0003f05270 */
[----:B------:R-:W-:Y:S05]  /*2c90*/  @P0 BRA `(.L_x_27) ;  /* 0xfffffffc00e40947 */ /* 0x000fea000383ffff */
[----:B------:R-:W2:Y:S02]  /*2ca0*/  LD.E R19, desc[UR36][R14.64] ;  /* 0x000000240e137980 */ /* 0x000ea4000c101900 */
[----:B--2---:R-:W-:-:S13]  /*2cb0*/  ISETP.NE.AND P0, PT, R19, RZ, PT ;  /* 0x000000ff1300720c */ /* 0x004fda0003f05270 */
[----:B------:R-:W-:Y:S05]  /*2cc0*/  @!P0 BREAK.RELIABLE B3 ;  /* 0x0000000000038942 */ /* 0x000fea0003800100 */
[----:B------:R-:W-:Y:S05]  /*2cd0*/  @!P0 BRA `(.L_x_28) ;  /* 0x0000000000488947 */ /* 0x000fea0003800000 */
[----:B------:R-:W-:-:S05]  /*2ce0*/  VIADD R19, R19, 0xffffffff ;  /* 0xffffffff13137836 */ /* 0x000fca0000000000 */
[----:B------:R0:W-:Y:S02]  /*2cf0*/  ST.E desc[UR36][R14.64], R19 ;  /* 0x000000130e007985 */ /* 0x0001e4000c101924 */
.L_x_26:
[----:B------:R-:W-:Y:S05]  /*2d00*/  BSYNC.RELIABLE B3 ;  /* 0x0000000000037941 */ /* 0x000fea0003800100 */
.L_x_25:
[C---:B------:R-:W-:Y:S02]  /*2d10*/  ISETP.NE.AND P0, PT, R23.reuse, R2, PT ;  /* 0x000000021700720c */ /* 0x040fe40003f05270 */
[----:B------:R-:W-:-:S11]  /*2d20*/  IADD3 R18, PT, PT, R23, 0x1, RZ ;  /* 0x0000000117127810 */ /* 0x000fd60007ffe0ff */
[----:B------:R-:W-:Y:S05]  /*2d30*/  @P0 BRA `(.L_x_29) ;  /* 0xfffffffc00b00947 */ /* 0x000fea000383ffff */
[----:B------:R-:W-:Y:S05]  /*2d40*/  BRA `(.L_x_30) ;  /* 0x0000000000307947 */ /* 0x000fea0003800000 */
.L_x_24:
[----:B------:R-:W2:Y:S01]  /*2d50*/  LD.E R18, desc[UR36][R14.64] ;  /* 0x000000240e127980 */ /* 0x000ea2000c101900 */
[----:B------:R-:W-:Y:S01]  /*2d60*/  IMAD.MOV.U32 R23, RZ, RZ, 0x1 ;  /* 0x00000001ff177424 */ /* 0x000fe200078e00ff */
[----:B--2---:R-:W-:-:S13]  /*2d70*/  ISETP.NE.AND P0, PT, R18, RZ, PT ;  /* 0x000000ff1200720c */ /* 0x004fda0003f05270 */
[----:B------:R-:W-:Y:S05]  /*2d80*/  @!P0 BRA `(.L_x_28) ;  /* 0x00000000001c8947 */ /* 0x000fea0003800000 */
.L_x_31:
[----:B0-----:R-:W-:Y:S01]  /*2d90*/  VIADD R18, R18, 0xffffffff ;  /* 0xffffffff12127836 */ /* 0x001fe20000000000 */
[----:B------:R-:W-:-:S04]  /*2da0*/  ISETP.NE.AND P0, PT, R23, R2, PT ;  /* 0x000000021700720c */ /* 0x000fc80003f05270 */
[----:B------:R0:W-:Y:S09]  /*2db0*/  ST.E desc[UR36][R14.64], R18 ;  /* 0x000000120e007985 */ /* 0x0001f2000c101924 */
[----:B------:R-:W-:Y:S05]  /*2dc0*/  @!P0 BRA `(.L_x_30) ;  /* 0x0000000000108947 */ /* 0x000fea0003800000 */
[----:B------:R-:W-:Y:S01]  /*2dd0*/  ISETP.NE.AND P0, PT, R18, RZ, PT ;  /* 0x000000ff1200720c */ /* 0x000fe20003f05270 */
[----:B------:R-:W-:-:S12]  /*2de0*/  VIADD R23, R23, 0x1 ;  /* 0x0000000117177836 */ /* 0x000fd80000000000 */
[----:B------:R-:W-:Y:S05]  /*2df0*/  @P0 BRA `(.L_x_31) ;  /* 0xfffffffc00e40947 */ /* 0x000fea000383ffff */
.L_x_28:
[----:B------:R1:W-:Y:S02]  /*2e00*/  ST.E desc[UR36][R14.64], R23 ;  /* 0x000000170e007985 */ /* 0x0003e4000c101924 */
.L_x_30:
[----:B------:R-:W-:Y:S05]  /*2e10*/  BSYNC.RECONVERGENT B2 ;  /* 0x0000000000027941 */ /* 0x000fea0003800200 */
.L_x_23:
[----:B------:R-:W-:-:S04]  /*2e20*/  IADD3 R21, PT, PT, R21, 0x1, RZ ;  /* 0x0000000115157810 */ /* 0x000fc80007ffe0ff */
[----:B------:R-:W-:-:S13]  /*2e30*/  ISETP.NE.AND P0, PT, R21, R2, PT ;  /* 0x000000021500720c */ /* 0x000fda0003f05270 */
[----:B------:R-:W-:Y:S05]  /*2e40*/  @P0 BRA `(.L_x_32) ;  /* 0xfffffffc00580947 */ /* 0x000fea000383ffff */
[----:B------:R-:W-:Y:S05]  /*2e50*/  BSYNC.RECONVERGENT B1 ;  /* 0x0000000000017941 */ /* 0x000fea0003800200 */
.L_x_22:
[----:B------:R-:W-:Y:S01]  /*2e60*/  ISETP.GE.U32.AND P0, PT, R0, 0xf, PT ;  /* 0x0000000f0000780c */ /* 0x000fe20003f06070 */
[----:B------:R-:W-:-:S12]  /*2e70*/  IMAD.MOV.U32 R27, RZ, RZ, RZ ;  /* 0x000000ffff1b7224 */ /* 0x000fd800078e00ff */
[----:B------:R-:W-:Y:S05]  /*2e80*/  @!P0 BRA `(.L_x_33) ;  /* 0x00000004009c8947 */ /* 0x000fea0003800000 */
[----:B01----:R-:W0:Y:S01]  /*2e90*/  LDC.64 R14, c[0x0][0x380] ;  /* 0x0000e000ff0e7b82 */ /* 0x003e220000000a00 */
[----:B------:R-:W-:Y:S01]  /*2ea0*/  BSSY.RECONVERGENT B1, `(.L_x_34) ;  /* 0x0000064000017945 */ /* 0x000fe20003800200 */
[----:B------:R-:W-:-:S07]  /*2eb0*/  IMAD.MOV.U32 R27, RZ, RZ, RZ ;  /* 0x000000ffff1b7224 */ /* 0x000fce00078e00ff */
.L_x_35:
[----:B------:R-:W-:-:S05]  /*2ec0*/  IMAD.WIDE.U32 R18, R27, 0x4, R16 ;  /* 0x000000041b127825 */ /* 0x000fca00078e0010 */
[----:B------:R-:W2:Y:S04]  /*2ed0*/  LD.E R20, desc[UR36][R18.64] ;  /* 0x0000002412147980 */ /* 0x000ea8000c101900 */
[----:B------:R-:W3:Y:S04]  /*2ee0*/  LD.E R28, desc[UR36][R18.64+0x4] ;  /* 0x00000424121c7980 */ /* 0x000ee8000c101900 */
[----:B------:R-:W4:Y:S01]  /*2ef0*/  LD.E R26, desc[UR36][R18.64+0x8] ;  /* 0x00000824121a7980 */ /* 0x000f22000c101900 */
[----:B--2---:R-:W-:-:S04]  /*2f00*/  IMAD R25, R2, R27, R20 ;  /* 0x0000001b02197224 */ /* 0x004fc800078e0214 */
[----:B0-----:R-:W-:-:S06]  /*2f10*/  IMAD.WIDE R24, R25, 0x4, R14 ;  /* 0x0000000419187825 */ /* 0x001fcc00078e020e */
[----:B------:R-:W2:Y:S01]  /*2f20*/  LDG.E R25, desc[UR36][R24.64] ;  /* 0x0000002418197981 */ /* 0x000ea2000c1e1900 */
[----:B------:R-:W-:-:S04]  /*2f30*/  IMAD R29, R2, R27, R2 ;  /* 0x0000001b021d7224 */ /* 0x000fc800078e0202 */
[----:B---3--:R-:W-:Y:S01]  /*2f40*/  IMAD.IADD R21, R29, 0x1, R28 ;  /* 0x000000011d157824 */ /* 0x008fe200078e021c */
[----:B------:R-:W-:-:S03]  /*2f50*/  IADD3 R29, PT, PT, R2, R29, RZ ;  /* 0x0000001d021d7210 */ /* 0x000fc60007ffe0ff */
[----:B------:R-:W-:Y:S01]  /*2f60*/  IMAD.WIDE R20, R21, 0x4, R14 ;  /* 0x0000000415147825 */ /* 0x000fe200078e020e */
[----:B------:R-:W3:Y:S03]  /*2f70*/  LD.E R24, desc[UR36][R18.64+0x14] ;  /* 0x0000142412187980 */ /* 0x000ee6000c101900 */
[----:B----4-:R-:W-:Y:S02]  /*2f80*/  IMAD.IADD R23, R29, 0x1, R26 ;  /* 0x000000011d177824 */ /* 0x010fe400078e021a */
[----:B------:R-:W4:Y:S04]  /*2f90*/  LD.E R26, desc[UR36][R18.64+0xc] ;  /* 0x00000c24121a7980 */ /* 0x000f28000c101900 */
[----:B------:R4:W5:Y:S01]  /*2fa0*/  LDG.E R20, desc[UR36][R20.64] ;  /* 0x0000002414147981 */ /* 0x000962000c1e1900 */
[----:B--2---:R-:W-:-:S03]  /*2fb0*/  IMAD R28, R25, R22, RZ ;  /* 0x00000016191c7224 */ /* 0x004fc600078e02ff */
[----:B------:R-:W2:Y:S01]  /*2fc0*/  LD.E R25, desc[UR36][R18.64+0x10] ;  /* 0x0000102412197980 */ /* 0x000ea2000c101900 */
[----:B------:R-:W-:-:S06]  /*2fd0*/  IMAD.WIDE R22, R23, 0x4, R14 ;  /* 0x0000000417167825 */ /* 0x000fcc00078e020e */
[----:B------:R3:W3:Y:S01]  /*2fe0*/  LDG.E R22, desc[UR36][R22.64] ;  /* 0x0000002416167981 */ /* 0x0006e2000c1e1900 */
[----:B------:R-:W-:-:S04]  /*2ff0*/  IMAD.IADD R29, R2, 0x1, R29 ;  /* 0x00000001021d7824 */ /* 0x000fc800078e021d */
[----:B----4-:R-:W-:Y:S01]  /*3000*/  IMAD.IADD R21, R29, 0x1, R26 ;  /* 0x000000011d157824 */ /* 0x010fe200078e021a */
[----:B------:R-:W-:Y:S01]  /*3010*/  IADD3 R29, PT, PT, R2, R29, RZ ;  /* 0x0000001d021d7210 */ /* 0x000fe20007ffe0ff */
[----:B-----5:R-:W-:Y:S02]  /*3020*/  IMAD R28, R28, R20, RZ ;  /* 0x000000141c1c7224 */ /* 0x020fe400078e02ff */
[----:B------:R-:W-:-:S06]  /*3030*/  IMAD.WIDE R20, R21, 0x4, R14 ;  /* 0x0000000415147825 */ /* 0x000fcc00078e020e */
[----:B------:R-:W4:Y:S01]  /*3040*/  LDG.E R21, desc[UR36][R20.64] ;  /* 0x0000002414157981 */ /* 0x000f22000c1e1900 */
[----:B--2---:R-:W-:Y:S02]  /*3050*/  IMAD.IADD R25, R29, 0x1, R25 ;  /* 0x000000011d197824 */ /* 0x004fe400078e0219 */
[----:B------:R-:W-:-:S04]  /*3060*/  IMAD.IADD R29, R2, 0x1, R29 ;  /* 0x00000001021d7824 */ /* 0x000fc800078e021d */
[----:B---3--:R-:W-:Y:S02]  /*3070*/  IMAD.IADD R23, R29, 0x1, R24 ;  /* 0x000000011d177824 */ /* 0x008fe400078e0218 */
[----:B------:R-:W-:-:S04]  /*3080*/  IMAD.WIDE R24, R25, 0x4, R14 ;  /* 0x0000000419187825 */ /* 0x000fc800078e020e */
[----:B------:R-:W-:Y:S02]  /*3090*/  IMAD R26, R28, R22, RZ ;  /* 0x000000161c1a7224 */ /* 0x000fe400078e02ff */
[----:B------:R-:W2:Y:S04]  /*30a0*/  LD.E R28, desc[UR36][R18.64+0x18] ;  /* 0x00001824121c7980 */ /* 0x000ea8000c101900 */
[----:B------:R-:W3:Y:S01]  /*30b0*/  LDG.E R24, desc[UR36][R24.64] ;  /* 0x0000002418187981 */ /* 0x000ee2000c1e1900 */
[----:B------:R-:W-:Y:S01]  /*30c0*/  IADD3 R29, PT, PT, R2, R29, RZ ;  /* 0x0000001d021d7210 */ /* 0x000fe20007ffe0ff */
[----:B----4-:R-:W-:Y:S02]  /*30d0*/  IMAD R26, R26, R21, RZ ;  /* 0x000000151a1a7224 */ /* 0x010fe400078e02ff */
[----:B------:R-:W-:Y:S01]  /*30e0*/  IMAD.WIDE R22, R23, 0x4, R14 ;  /* 0x0000000417167825 */ /* 0x000fe200078e020e */
[----:B------:R-:W4:Y:S05]  /*30f0*/  LD.E R25, desc[UR36][R18.64+0x20] ;  /* 0x0000202412197980 */ /* 0x000f2a000c101900 */
[----:B------:R-:W5:Y:S01]  /*3100*/  LDG.E R22, desc[UR36][R22.64] ;  /* 0x0000002416167981 */ /* 0x000f62000c1e1900 */
[----:B--2---:R-:W-:-:S02]  /*3110*/  IMAD.IADD R21, R29, 0x1, R28 ;  /* 0x000000011d157824 */ /* 0x004fc400078e021c */
[----:B---3--:R-:W-:Y:S02]  /*3120*/  IMAD R28, R26, R24, RZ ;  /* 0x000000181a1c7224 */ /* 0x008fe400078e02ff */
[----:B------:R-:W2:Y:S01]  /*3130*/  LD.E R26, desc[UR36][R18.64+0x1c] ;  /* 0x00001c24121a7980 */ /* 0x000ea2000c101900 */
[----:B------:R-:W-:-:S03]  /*3140*/  IMAD.WIDE R20, R21, 0x4, R14 ;  /* 0x0000000415147825 */ /* 0x000fc600078e020e */
[----:B------:R-:W3:Y:S04]  /*3150*/  LD.E R24, desc[UR36][R18.64+0x24] ;  /* 0x0000242412187980 */ /* 0x000ee8000c101900 */
[----:B------:R-:W3:Y:S01]  /*3160*/  LDG.E R20, desc[UR36][R20.64] ;  /* 0x0000002414147981 */ /* 0x000ee2000c1e1900 */
[----:B------:R-:W-:Y:S02]  /*3170*/  IMAD.IADD R29, R2, 0x1, R29 ;  /* 0x00000001021d7824 */ /* 0x000fe400078e021d */
[----:B-----5:R-:W-:Y:S02]  /*3180*/  IMAD R28, R28, R22, RZ ;  /* 0x000000161c1c7224 */ /* 0x020fe400078e02ff */
[----:B--2---:R-:W-:Y:S01]  /*3190*/  IMAD.IADD R23, R29, 0x1, R26 ;  /* 0x000000011d177824 */ /* 0x004fe200078e021a */
[----:B------:R-:W-:-:S03]  /*31a0*/  IADD3 R29, PT, PT, R2, R29, RZ ;  /* 0x0000001d021d7210 */ /* 0x000fc60007ffe0ff */
[----:B------:R-:W-:-:S04]  /*31b0*/  IMAD.WIDE R22, R23, 0x4, R14 ;  /* 0x0000000417167825 */ /* 0x000fc800078e020e */
[----:B----4-:R-:W-:Y:S02]  /*31c0*/  IMAD.IADD R25, R29, 0x1, R25 ;  /* 0x000000011d197824 */ /* 0x010fe400078e0219 */
[----:B------:R-:W-:Y:S01]  /*31d0*/  IMAD.IADD R29, R2, 0x1, R29 ;  /* 0x00000001021d7824 */ /* 0x000fe200078e021d */
[----:B------:R-:W2:Y:S01]  /*31e0*/  LDG.E R23, desc[UR36][R22.64] ;  /* 0x0000002416177981 */ /* 0x000ea2000c1e1900 */
[----:B---3--:R-:W-:Y:S02]  /*31f0*/  IMAD R26, R28, R20, RZ ;  /* 0x000000141c1a7224 */ /* 0x008fe400078e02ff */
[----:B------:R-:W-:Y:S01]  /*3200*/  IMAD.IADD R21, R29, 0x1, R24 ;  /* 0x000000011d157824 */ /* 0x000fe200078e0218 */
[----:B------:R-:W3:Y:S01]  /*3210*/  LD.E R28, desc[UR36][R18.64+0x28] ;  /* 0x00002824121c7980 */ /* 0x000ee2000c101900 */
[----:B------:R-:W-:-:S06]  /*3220*/  IMAD.WIDE R24, R25, 0x4, R14 ;  /* 0x0000000419187825 */ /* 0x000fcc00078e020e */
[----:B------:R-:W4:Y:S01]  /*3230*/  LDG.E R24, desc[UR36][R24.64] ;  /* 0x0000002418187981 */ /* 0x000f22000c1e1900 */
[----:B------:R-:W-:Y:S01]  /*3240*/  IADD3 R29, PT, PT, R2, R29, RZ ;  /* 0x0000001d021d7210 */ /* 0x000fe20007ffe0ff */
[----:B------:R-:W-:-:S06]  /*3250*/  IMAD.WIDE R20, R21, 0x4, R14 ;  /* 0x0000000415147825 */ /* 0x000fcc00078e020e */
[----:B------:R-:W5:Y:S04]  /*3260*/  LDG.E R20, desc[UR36][R20.64] ;  /* 0x0000002414147981 */ /* 0x000f68000c1e1900 */
[----:B------:R-:W5:Y:S01]  /*3270*/  LD.E R25, desc[UR36][R18.64+0x30] ;  /* 0x0000302412197980 */ /* 0x000f62000c101900 */
[----:B--2---:R-:W-:Y:S02]  /*3280*/  IMAD R26, R26, R23, RZ ;  /* 0x000000171a1a7224 */ /* 0x004fe400078e02ff */
[----:B---3--:R-:W-:-:S04]  /*3290*/  IMAD.IADD R23, R29, 0x1, R28 ;  /* 0x000000011d177824 */ /* 0x008fc800078e021c */
[----:B------:R-:W-:-:S04]  /*32a0*/  IMAD.WIDE R22, R23, 0x4, R14 ;  /* 0x0000000417167825 */ /* 0x000fc800078e020e */
[----:B----4-:R-:W-:Y:S02]  /*32b0*/  IMAD R28, R26, R24, RZ ;  /* 0x000000181a1c7224 */ /* 0x010fe400078e02ff */
[----:B------:R-:W2:Y:S04]  /*32c0*/  LD.E R26, desc[UR36][R18.64+0x2c] ;  /* 0x00002c24121a7980 */ /* 0x000ea8000c101900 */
[----:B------:R-:W3:Y:S04]  /*32d0*/  LDG.E R22, desc[UR36][R22.64] ;  /* 0x0000002416167981 */ /* 0x000ee8000c1e1900 */
[----:B------:R-:W4:Y:S01]  /*32e0*/  LD.E R24, desc[UR36][R18.64+0x34] ;  /* 0x0000342412187980 */ /* 0x000f22000c101900 */
[----:B------:R-:W-:-:S02]  /*32f0*/  IMAD.IADD R29, R2, 0x1, R29 ;  /* 0x00000001021d7824 */ /* 0x000fc400078e021d */
[----:B-----5:R-:W-:Y:S02]  /*3300*/  IMAD R28, R28, R20, RZ ;  /* 0x000000141c1c7224 */ /* 0x020fe400078e02ff */
[----:B--2---:R-:W-:Y:S01]  /*3310*/  IMAD.IADD R21, R29, 0x1, R26 ;  /* 0x000000011d157824 */ /* 0x004fe200078e021a */
[----:B------:R-:W-:Y:S01]  /*3320*/  IADD3 R26, PT, PT, R2, R29, RZ ;  /* 0x0000001d021a7210 */ /* 0x000fe20007ffe0ff */
[----:B---3--:R-:W-:-:S04]  /*3330*/  IMAD R29, R28, R22, RZ ;  /* 0x000000161c1d7224 */ /* 0x008fc800078e02ff */
[----:B------:R-:W-:Y:S02]  /*3340*/  IMAD.IADD R28, R26, 0x1, R25 ;  /* 0x000000011a1c7824 */ /* 0x000fe400078e0219 */
[----:B------:R-:W-:-:S04]  /*3350*/  IMAD.IADD R25, R2, 0x1, R26 ;  /* 0x0000000102197824 */ /* 0x000fc800078e021a */
[----:B----4-:R-:W-:Y:S02]  /*3360*/  IMAD.IADD R23, R25, 0x1, R24 ;  /* 0x0000000119177824 */ /* 0x010fe400078e0218 */
[----:B------:R-:W2:Y:S04]  /*3370*/  LD.E R24, desc[UR36][R18.64+0x38] ;  /* 0x0000382412187980 */ /* 0x000ea8000c101900 */
[----:B------:R-:W3:Y:S01]  /*3380*/  LD.E R18, desc[UR36][R18.64+0x3c] ;  /* 0x00003c2412127980 */ /* 0x000ee2000c101900 */
[----:B------:R-:W-:Y:S01]  /*3390*/  IMAD.WIDE R20, R21, 0x4, R14 ;  /* 0x0000000415147825 */ /* 0x000fe200078e020e */
[----:B------:R-:W-:-:S04]  /*33a0*/  IADD3 R25, PT, PT, R2, R25, RZ ;  /* 0x0000001902197210 */ /* 0x000fc80007ffe0ff */
[----:B------:R0:W4:Y:S01]  /*33b0*/  LDG.E R26, desc[UR36][R20.64] ;  /* 0x00000024141a7981 */ /* 0x000122000c1e1900 */
[----:B------:R-:W-:-:S06]  /*33c0*/  IMAD.WIDE R22, R23, 0x4, R14 ;  /* 0x0000000417167825 */ /* 0x000fcc00078e020e */
[----:B------:R-:W5:Y:S01]  /*33d0*/  LDG.E R22, desc[UR36][R22.64] ;  /* 0x0000002416167981 */ /* 0x000f62000c1e1900 */
[----:B0-----:R-:W-:-:S05]  /*33e0*/  IMAD.WIDE R20, R28, 0x4, R14 ;  /* 0x000000041c147825 */ /* 0x001fca00078e020e */
[----:B------:R0:W5:Y:S01]  /*33f0*/  LDG.E R28, desc[UR36][R20.64] ;  /* 0x00000024141c7981 */ /* 0x000162000c1e1900 */
[----:B--2---:R-:W-:-:S04]  /*3400*/  IMAD.IADD R24, R25, 0x1, R24 ;  /* 0x0000000119187824 */ /* 0x004fc800078e0218 */
[----:B0-----:R-:W-:Y:S01]  /*3410*/  IMAD.WIDE R20, R24, 0x4, R14 ;  /* 0x0000000418147825 */ /* 0x001fe200078e020e */
[----:B---3--:R-:W-:-:S05]  /*3420*/  IADD3 R25, PT, PT, R18, R25, R2 ;  /* 0x0000001912197210 */ /* 0x008fca0007ffe002 */
[----:B------:R-:W2:Y:S01]  /*3430*/  LDG.E R20, desc[UR36][R20.64] ;  /* 0x0000002414147981 */ /* 0x000ea2000c1e1900 */
[----:B------:R-:W-:-:S06]  /*3440*/  IMAD.WIDE R24, R25, 0x4, R14 ;  /* 0x0000000419187825 */ /* 0x000fcc00078e020e */
[----:B------:R-:W3:Y:S01]  /*3450*/  LDG.E R24, desc[UR36][R24.64] ;  /* 0x0000002418187981 */ /* 0x000ee2000c1e1900 */
[----:B------:R-:W-:Y:S02]  /*3460*/  VIADD R27, R27, 0x10 ;  /* 0x000000101b1b7836 */ /* 0x000fe40000000000 */
[----:B----4-:R-:W-:-:S03]  /*3470*/  IMAD R29, R29, R26, RZ ;  /* 0x0000001a1d1d7224 */ /* 0x010fc600078e02ff */
[----:B------:R-:W-:Y:S01]  /*3480*/  ISETP.NE.AND P0, PT, R27, R6, PT ;  /* 0x000000061b00720c */ /* 0x000fe20003f05270 */
[----:B-----5:R-:W-:-:S04]  /*3490*/  IMAD R29, R29, R28, RZ ;  /* 0x0000001c1d1d7224 */ /* 0x020fc800078e02ff */
[----:B------:R-:W-:-:S04]  /*34a0*/  IMAD R29, R29, R22, RZ ;  /* 0x000000161d1d7224 */ /* 0x000fc800078e02ff */
[----:B--2---:R-:W-:-:S04]  /*34b0*/  IMAD R29, R29, R20, RZ ;  /* 0x000000141d1d7224 */ /* 0x004fc800078e02ff */
[----:B---3--:R-:W-:Y:S01]  /*34c0*/  IMAD R22, R29, R24, RZ ;  /* 0x000000181d167224 */ /* 0x008fe200078e02ff */
[----:B------:R-:W-:Y:S06]  /*34d0*/  @P0 BRA `(.L_x_35) ;  /* 0xfffffff800780947 */ /* 0x000fec000383ffff */
[----:B------:R-:W-:Y:S05]  /*34e0*/  BSYNC.RECONVERGENT B1 ;  /* 0x0000000000017941 */ /* 0x000fea0003800200 */
.L_x_34:
[----:B------:R-:W-:-:S07]  /*34f0*/  IMAD.MOV.U32 R27, RZ, RZ, R6 ;  /* 0x000000ffff1b7224 */ /* 0x000fce00078e0006 */
.L_x_33:
[----:B------:R-:W-:-:S13]  /*3500*/  ISETP.NE.AND P0, PT, R7, RZ, PT ;  /* 0x000000ff0700720c */ /* 0x000fda0003f05270 */
[----:B------:R-:W-:Y:S05]  /*3510*/  @!P0 BRA `(.L_x_36) ;  /* 0x0000000400a08947 */ /* 0x000fea0003800000 */
[----:B------:R-:W-:Y:S02]  /*3520*/  ISETP.GE.U32.AND P0, PT, R11, 0x7, PT ;  /* 0x000000070b00780c */ /* 0x000fe40003f06070 */
[----:B------:R-:W-:-:S11]  /*3530*/  ISETP.NE.AND P1, PT, R3, RZ, PT ;  /* 0x000000ff0300720c */ /* 0x000fd60003f25270 */
[----:B------:R-:W-:Y:S05]  /*3540*/  @!P0 BRA `(.L_x_37) ;  /* 0x0000000000c48947 */ /* 0x000fea0003800000 */
[----:B0-----:R-:W-:Y:S01]  /*3550*/  IMAD.WIDE.U32 R18, R27, 0x4, R16 ;  /* 0x000000041b127825 */ /* 0x001fe200078e0010 */
[----:B-1----:R-:W0:Y:S04]  /*3560*/  LDC.64 R14, c[0x0][0x380] ;  /* 0x0000e000ff0e7b82 */ /* 0x002e280000000a00 */
[----:B------:R-:W2:Y:S04]  /*3570*/  LD.E R11, desc[UR36][R18.64] ;  /* 0x00000024120b7980 */ /* 0x000ea8000c101900 */
[----:B------:R-:W3:Y:S01]  /*3580*/  LD.E R21, desc[UR36][R18.64+0x4] ;  /* 0x0000042412157980 */ /* 0x000ee2000c101900 */
[----:B------:R-:W-:-:S03]  /*3590*/  IMAD R26, R2, R27, R2 ;  /* 0x0000001b021a7224 */ /* 0x000fc600078e0202 */
[----:B------:R-:W4:Y:S04]  /*35a0*/  LD.E R23, desc[UR36][R18.64+0x10] ;  /* 0x0000102412177980 */ /* 0x000f28000c101900 */
[----:B------:R-:W5:Y:S01]  /*35b0*/  LD.E R29, desc[UR36][R18.64+0x14] ;  /* 0x00001424121d7980 */ /* 0x000f62000c101900 */
[----:B--2---:R-:W-:-:S04]  /*35c0*/  IMAD R11, R2, R27, R11 ;  /* 0x0000001b020b7224 */ /* 0x004fc800078e020b */
[--C-:B0-----:R-:W-:Y:S01]  /*35d0*/  IMAD.WIDE R24, R11, 0x4, R14.reuse ;  /* 0x000000040b187825 */ /* 0x101fe200078e020e */
[----:B---3--:R-:W-:Y:S01]  /*35e0*/  IADD3 R21, PT, PT, R26, R21, RZ ;  /* 0x000000151a157210 */ /* 0x008fe20007ffe0ff */
[----:B------:R-:W2:Y:S04]  /*35f0*/  LD.E R11, desc[UR36][R18.64+0x8] ;  /* 0x00000824120b7980 */ /* 0x000ea8000c101900 */
[----:B------:R-:W3:Y:S01]  /*3600*/  LDG.E R25, desc[UR36][R24.64] ;  /* 0x0000002418197981 */ /* 0x000ee2000c1e1900 */
[----:B------:R-:W-:-:S06]  /*3610*/  IMAD.WIDE R20, R21, 0x4, R14 ;  /* 0x0000000415147825 */ /* 0x000fcc00078e020e */
[----:B------:R0:W4:Y:S04]  /*3620*/  LDG.E R21, desc[UR36][R20.64] ;  /* 0x0000002414157981 */ /* 0x000128000c1e1900 */
[----:B------:R-:W5:Y:S01]  /*3630*/  LD.E R20, desc[UR36][R18.64+0xc] ;  /* 0x00000c2412147980 */ /* 0x000f62000c101900 */
[----:B------:R-:W-:Y:S02]  /*3640*/  IMAD.IADD R26, R2, 0x1, R26 ;  /* 0x00000001021a7824 */ /* 0x000fe400078e021a */
[----:B---3--:R-:W-:Y:S02]  /*3650*/  IMAD R28, R22, R25, RZ ;  /* 0x00000019161c7224 */ /* 0x008fe400078e02ff */
[----:B--2---:R-:W-:Y:S02]  /*3660*/  IMAD.IADD R25, R26, 0x1, R11 ;  /* 0x000000011a197824 */ /* 0x004fe400078e020b */
[----:B------:R-:W-:-:S02]  /*3670*/  IMAD.IADD R11, R2, 0x1, R26 ;  /* 0x00000001020b7824 */ /* 0x000fc400078e021a */
[----:B------:R-:W-:-:S03]  /*3680*/  IMAD.WIDE R24, R25, 0x4, R14 ;  /* 0x0000000419187825 */ /* 0x000fc600078e020e */
[----:B-----5:R-:W-:Y:S01]  /*3690*/  IADD3 R22, PT, PT, R11, R20, RZ ;  /* 0x000000140b167210 */ /* 0x020fe20007ffe0ff */
[C---:B0-----:R-:W-:Y:S02]  /*36a0*/  IMAD.IADD R20, R2.reuse, 0x1, R11 ;  /* 0x0000000102147824 */ /* 0x041fe400078e020b */
[----:B------:R0:W2:Y:S04]  /*36b0*/  LDG.E R11, desc[UR36][R24.64] ;  /* 0x00000024180b7981 */ /* 0x0000a8000c1e1900 */
[----:B------:R-:W3:Y:S04]  /*36c0*/  LD.E R24, desc[UR36][R18.64+0x18] ;  /* 0x0000182412187980 */ /* 0x000ee8000c101900 */
[----:B------:R-:W5:Y:S01]  /*36d0*/  LD.E R18, desc[UR36][R18.64+0x1c] ;  /* 0x00001c2412127980 */ /* 0x000f62000c101900 */
[----:B0-----:R-:W-:-:S02]  /*36e0*/  IMAD.IADD R25, R2, 0x1, R20 ;  /* 0x0000000102197824 */ /* 0x001fc400078e0214 */
[----:B----4-:R-:W-:Y:S02]  /*36f0*/  IMAD R28, R28, R21, RZ ;  /* 0x000000151c1c7224 */ /* 0x010fe400078e02ff */
[----:B------:R-:W-:Y:S02]  /*3700*/  IMAD.IADD R21, R20, 0x1, R23 ;  /* 0x0000000114157824 */ /* 0x000fe400078e0217 */
[----:B------:R-:W-:Y:S01]  /*3710*/  IMAD.WIDE R22, R22, 0x4, R14 ;  /* 0x0000000416167825 */ /* 0x000fe200078e020e */
[----:B------:R-:W-:-:S03]  /*3720*/  IADD3 R29, PT, PT, R25, R29, RZ ;  /* 0x0000001d191d7210 */ /* 0x000fc60007ffe0ff */
[----:B------:R-:W-:Y:S01]  /*3730*/  IMAD.WIDE R20, R21, 0x4, R14 ;  /* 0x0000000415147825 */ /* 0x000fe200078e020e */
[----:B------:R0:W4:Y:S03]  /*3740*/  LDG.E R26, desc[UR36][R22.64] ;  /* 0x00000024161a7981 */ /* 0x000126000c1e1900 */
[----:B------:R-:W-:Y:S02]  /*3750*/  IMAD.IADD R25, R2, 0x1, R25 ;  /* 0x0000000102197824 */ /* 0x000fe400078e0219 */
[----:B------:R5:W4:Y:S01]  /*3760*/  LDG.E R20, desc[UR36][R20.64] ;  /* 0x0000002414147981 */ /* 0x000b22000c1e1900 */
[----:B0-----:R-:W-:-:S05]  /*3770*/  IMAD.WIDE R22, R29, 0x4, R14 ;  /* 0x000000041d167825 */ /* 0x001fca00078e020e */
[----:B------:R-:W4:Y:S01]  /*3780*/  LDG.E R29, desc[UR36][R22.64] ;  /* 0x00000024161d7981 */ /* 0x000f22000c1e1900 */
[----:B---3--:R-:W-:Y:S01]  /*3790*/  IMAD.IADD R24, R25, 0x1, R24 ;  /* 0x0000000119187824 */ /* 0x008fe200078e0218 */
[----:B-----5:R-:W-:-:S03]  /*37a0*/  IADD3 R21, PT, PT, R18, R25, R2 ;  /* 0x0000001912157210 */ /* 0x020fc60007ffe002 */
[----:B------:R-:W-:-:S04]  /*37b0*/  IMAD.WIDE R24, R24, 0x4, R14 ;  /* 0x0000000418187825 */ /* 0x000fc800078e020e */
[----:B------:R-:W-:Y:S02]  /*37c0*/  IMAD.WIDE R14, R21, 0x4, R14 ;  /* 0x00000004150e7825 */ /* 0x000fe400078e020e */
[----:B------:R-:W3:Y:S04]  /*37d0*/  LDG.E R25, desc[UR36][R24.64] ;  /* 0x0000002418197981 */ /* 0x000ee8000c1e1900 */
[----:B------:R-:W5:Y:S01]  /*37e0*/  LDG.E R15, desc[UR36][R14.64] ;  /* 0x000000240e0f7981 */ /* 0x000f62000c1e1900 */
[----:B--2---:R-:W-:-:S04]  /*37f0*/  IMAD R11, R28, R11, RZ ;  /* 0x0000000b1c0b7224 */ /* 0x004fc800078e02ff */
[----:B----4-:R-:W-:-:S04]  /*3800*/  IMAD R11, R11, R26, RZ ;  /* 0x0000001a0b0b7224 */ /* 0x010fc800078e02ff */
[----:B------:R-:W-:-:S04]  /*3810*/  IMAD R20, R11, R20, RZ ;  /* 0x000000140b147224 */ /* 0x000fc800078e02ff */
[----:B------:R-:W-:Y:S02]  /*3820*/  IMAD R20, R20, R29, RZ ;  /* 0x0000001d14147224 */ /* 0x000fe400078e02ff */
[----:B------:R-:W-:Y:S02]  /*3830*/  VIADD R27, R27, 0x8 ;  /* 0x000000081b1b7836 */ /* 0x000fe40000000000 */
[----:B---3--:R-:W-:-:S04]  /*3840*/  IMAD R20, R20, R25, RZ ;  /* 0x0000001914147224 */ /* 0x008fc800078e02ff */
[----:B-----5:R-:W-:-:S07]  /*3850*/  IMAD R22, R20, R15, RZ ;  /* 0x0000000f14167224 */ /* 0x020fce00078e02ff */
.L_x_37:
[----:B------:R-:W-:Y:S05]  /*3860*/  @!P1 BRA `(.L_x_36) ;  /* 0x0000000000cc9947 */ /* 0x000fea0003800000 */
[----:B------:R-:W-:Y:S02]  /*3870*/  ISETP.GE.U32.AND P0, PT, R9, 0x3, PT ;  /* 0x000000030900780c */ /* 0x000fe40003f06070 */
[----:B------:R-:W-:-:S11]  /*3880*/  ISETP.NE.AND P1, PT, R8, RZ, PT ;  /* 0x000000ff0800720c */ /* 0x000fd60003f25270 */
[----:B------:R-:W-:Y:S05]  /*3890*/  @!P0 BRA `(.L_x_38) ;  /* 0x0000000000648947 */ /* 0x000fea0003800000 */
[----:B01----:R-:W-:Y:S01]  /*38a0*/  IMAD.WIDE.U32 R14, R27, 0x4, R16 ;  /* 0x000000041b0e7825 */ /* 0x003fe200078e0010 */
[----:B------:R-:W0:Y:S04]  /*38b0*/  LDC.64 R20, c[0x0][0x380] ;  /* 0x0000e000ff147b82 */ /* 0x000e280000000a00 */
[----:B------:R-:W2:Y:S04]  /*38c0*/  LD.E R19, desc[UR36][R14.64] ;  /* 0x000000240e137980 */ /* 0x000ea8000c101900 */
[----:B------:R-:W3:Y:S04]  /*38d0*/  LD.E R24, desc[UR36][R14.64+0x4] ;  /* 0x000004240e187980 */ /* 0x000ee8000c101900 */
[----:B------:R-:W4:Y:S04]  /*38e0*/  LD.E R18, desc[UR36][R14.64+0x8] ;  /* 0x000008240e127980 */ /* 0x000f28000c101900 */
[----:B------:R-:W5:Y:S01]  /*38f0*/  LD.E R11, desc[UR36][R14.64+0xc] ;  /* 0x00000c240e0b7980 */ /* 0x000f62000c101900 */
[----:B------:R-:W-:-:S02]  /*3900*/  IMAD R23, R2, R27, R2 ;  /* 0x0000001b02177224 */ /* 0x000fc400078e0202 */
[----:B--2---:R-:W-:-:S03]  /*3910*/  IMAD R19, R2, R27, R19 ;  /* 0x0000001b02137224 */ /* 0x004fc600078e0213 */
[----:B---3--:R-:W-:Y:S01]  /*3920*/  IADD3 R29, PT, PT, R23, R24, RZ ;  /* 0x00000018171d7210 */ /* 0x008fe20007ffe0ff */
[----:B------:R-:W-:Y:S02]  /*3930*/  IMAD.IADD R23, R2, 0x1, R23 ;  /* 0x0000000102177824 */ /* 0x000fe400078e0217 */
[----:B0-----:R-:W-:-:S04]  /*3940*/  IMAD.WIDE R24, R19, 0x4, R20 ;  /* 0x0000000413187825 */ /* 0x001fc800078e0214 */
[----:B----4-:R-:W-:Y:S02]  /*3950*/  IMAD.IADD R26, R23, 0x1, R18 ;  /* 0x00000001171a7824 */ /* 0x010fe400078e0212 */
[----:B------:R-:W-:Y:S01]  /*3960*/  IMAD.WIDE R18, R29, 0x4, R20 ;  /* 0x000000041d127825 */ /* 0x000fe200078e0214 */
[----:B------:R-:W2:Y:S01]  /*3970*/  LDG.E R25, desc[UR36][R24.64] ;  /* 0x0000002418197981 */ /* 0x000ea2000c1e1900 */
[----:B-----5:R-:W-:Y:S02]  /*3980*/  IADD3 R11, PT, PT, R11, R23, R2 ;  /* 0x000000170b0b7210 */ /* 0x020fe40007ffe002 */
[--C-:B------:R-:W-:Y:S02]  /*3990*/  IMAD.WIDE R14, R26, 0x4, R20.reuse ;  /* 0x000000041a0e7825 */ /* 0x100fe400078e0214 */
[----:B------:R-:W3:Y:S02]  /*39a0*/  LDG.E R19, desc[UR36][R18.64] ;  /* 0x0000002412137981 */ /* 0x000ee4000c1e1900 */
[----:B------:R-:W-:-:S02]  /*39b0*/  IMAD.WIDE R20, R11, 0x4, R20 ;  /* 0x000000040b147825 */ /* 0x000fc400078e0214 */
[----:B------:R-:W4:Y:S04]  /*39c0*/  LDG.E R15, desc[UR36][R14.64] ;  /* 0x000000240e0f7981 */ /* 0x000f28000c1e1900 */
[----:B------:R-:W5:Y:S01]  /*39d0*/  LDG.E R20, desc[UR36][R20.64] ;  /* 0x0000002414147981 */ /* 0x000f62000c1e1900 */
[----:B------:R-:W-:Y:S02]  /*39e0*/  VIADD R27, R27, 0x4 ;  /* 0x000000041b1b7836 */ /* 0x000fe40000000000 */
[----:B--2---:R-:W-:-:S04]  /*39f0*/  IMAD R22, R22, R25, RZ ;  /* 0x0000001916167224 */ /* 0x004fc800078e02ff */
[----:B---3--:R-:W-:-:S04]  /*3a00*/  IMAD R22, R22, R19, RZ ;  /* 0x0000001316167224 */ /* 0x008fc800078e02ff */
[----:B----4-:R-:W-:-:S04]  /*3a10*/  IMAD R11, R22, R15, RZ ;  /* 0x0000000f160b7224 */ /* 0x010fc800078e02ff */
[----:B-----5:R-:W-:-:S07]  /*3a20*/  IMAD R22, R11, R20, RZ ;  /* 0x000000140b167224 */ /* 0x020fce00078e02ff */
.L_x_38:
[----:B------:R-:W-:Y:S05]  /*3a30*/  @!P1 BRA `(.L_x_36) ;  /* 0x0000000000589947 */ /* 0x000fea0003800000 */
[----:B0-----:R-:W-:Y:S01]  /*3a40*/  IMAD.WIDE.U32 R18, R27, 0x4, R16 ;  /* 0x000000041b127825 */ /* 0x001fe200078e0010 */
[----:B-1----:R-:W0:Y:S04]  /*3a50*/  LDC.64 R14, c[0x0][0x380] ;  /* 0x0000e000ff0e7b82 */ /* 0x002e280000000a00 */
[----:B------:R-:W2:Y:S01]  /*3a60*/  LD.E R11, desc[UR36][R18.64] ;  /* 0x00000024120b7980 */ /* 0x000ea2000c101900 */
[----:B------:R-:W-:Y:S01]  /*3a70*/  IMAD R23, R2, R27, RZ ;  /* 0x0000001b02177224 */ /* 0x000fe200078e02ff */
[----:B------:R-:W-:-:S04]  /*3a80*/  ISETP.NE.AND P0, PT, R8, 0x1, PT ;  /* 0x000000010800780c */ /* 0x000fc80003f05270 */
[----:B--2---:R-:W-:-:S05]  /*3a90*/  IADD3 R11, PT, PT, R23, R11, RZ ;  /* 0x0000000b170b7210 */ /* 0x004fca0007ffe0ff */
[----:B0-----:R-:W-:-:S06]  /*3aa0*/  IMAD.WIDE R20, R11, 0x4, R14 ;  /* 0x000000040b147825 */ /* 0x001fcc00078e020e */
[----:B------:R-:W2:Y:S02]  /*3ab0*/  LDG.E R21, desc[UR36][R20.64] ;  /* 0x0000002414157981 */ /* 0x000ea4000c1e1900 */
[----:B--2---:R-:W-:Y:S01]  /*3ac0*/  IMAD R22, R22, R21, RZ ;  /* 0x0000001516167224 */ /* 0x004fe200078e02ff */
[----:B------:R-:W-:Y:S06]  /*3ad0*/  @!P0 BRA `(.L_x_36) ;  /* 0x0000000000308947 */ /* 0x000fec0003800000 */
[----:B------:R-:W-:Y:S01]  /*3ae0*/  ISETP.NE.AND P0, PT, R8, 0x2, PT ;  /* 0x000000020800780c */ /* 0x000fe20003f05270 */
[----:B------:R-:W2:-:S12]  /*3af0*/  LD.E R11, desc[UR36][R18.64+0x4] ;  /* 0x00000424120b7980 */ /* 0x000e98000c101900 */
[----:B------:R-:W3:Y:S01]  /*3b00*/  @P0 LD.E R21, desc[UR36][R18.64+0x8] ;  /* 0x0000082412150980 */ /* 0x000ee2000c101900 */
[----:B------:R-:W-:-:S04]  /*3b10*/  IMAD.IADD R20, R2, 0x1, R23 ;  /* 0x0000000102147824 */ /* 0x000fc800078e0217 */
[----:B--2---:R-:W-:Y:S01]  /*3b20*/  IMAD.IADD R11, R20, 0x1, R11 ;  /* 0x00000001140b7824 */ /* 0x004fe200078e020b */
[----:B---3--:R-:W-:-:S03]  /*3b30*/  @P0 IADD3 R23, PT, PT, R21, R20, R2 ;  /* 0x0000001415170210 */ /* 0x008fc60007ffe002 */
[----:B------:R-:W-:-:S04]  /*3b40*/  IMAD.WIDE R20, R11, 0x4, R14 ;  /* 0x000000040b147825 */ /* 0x000fc800078e020e */
[----:B------:R-:W-:Y:S02]  /*3b50*/  @P0 IMAD.WIDE R14, R23, 0x4, R14 ;  /* 0x00000004170e0825 */ /* 0x000fe400078e020e */
[----:B------:R-:W2:Y:S04]  /*3b60*/  LDG.E R21, desc[UR36][R20.64] ;  /* 0x0000002414157981 */ /* 0x000ea8000c1e1900 */
[----:B------:R-:W3:Y:S01]  /*3b70*/  @P0 LDG.E R15, desc[UR36][R14.64] ;  /* 0x000000240e0f0981 */ /* 0x000ee2000c1e1900 */
[----:B--2---:R-:W-:-:S04]  /*3b80*/  IMAD R22, R22, R21, RZ ;  /* 0x0000001516167224 */ /* 0x004fc800078e02ff */
[----:B---3--:R-:W-:-:S07]  /*3b90*/  @P0 IMAD R22, R22, R15, RZ ;  /* 0x0000000f16160224 */ /* 0x008fce00078e02ff */
.L_x_36:
[----:B------:R-:W2:Y:S01]  /*3ba0*/  LDG.E R11, desc[UR36][R12.64] ;  /* 0x000000240c0b7981 */ /* 0x000ea2000c1e1900 */
[----:B-1----:R-:W-:Y:S01]  /*3bb0*/  HFMA2 R23, -RZ, RZ, 0, 0 ;  /* 0x00000000ff177431 */ /* 0x002fe200000001ff */
[----:B------:R-:W-:Y:S01]  /*3bc0*/  BSSY.RECONVERGENT B2, `(.L_x_39) ;  /* 0x00000c4000027945 */ /* 0x000fe20003800200 */
[----:B------:R-:W-:Y:S01]  /*3bd0*/  PRMT R20, RZ, 0x7610, R20 ;  /* 0x00007610ff147816 */ /* 0x000fe20000000014 */
[--C-:B--2---:R-:W-:Y:S01]  /*3be0*/  IMAD.IADD R11, R11, 0x1, R22.reuse ;  /* 0x000000010b0b7824 */ /* 0x104fe200078e0216 */
[----:B------:R-:W-:-:S04]  /*3bf0*/  PRMT R22, RZ, 0x7610, R22 ;  /* 0x00007610ff167816 */ /* 0x000fc80000000016 */
[----:B------:R1:W-:Y:S03]  /*3c00*/  STG.E desc[UR36][R12.64], R11 ;  /* 0x0000000b0c007986 */ /* 0x0003e6000c101924 */
.L_x_49:
[C---:B-1---5:R-:W-:Y:S01]  /*3c10*/  VIADD R11, R23.reuse, 0x1 ;  /* 0x00000001170b7836 */ /* 0x062fe20000000000 */
[----:B------:R-:W-:Y:S01]  /*3c20*/  BSSY.RECONVERGENT B1, `(.L_x_40) ;  /* 0x00000b9000017945 */ /* 0x000fe20003800200 */
[----:B0-----:R-:W-:Y:S02]  /*3c30*/  IMAD.MOV.U32 R19, RZ, RZ, R23 ;  /* 0x000000ffff137224 */ /* 0x001fe400078e0017 */
[----:B--2---:R-:W-:Y:S01]  /*3c40*/  IMAD.WIDE.U32 R14, R23, 0x4, R16 ;  /* 0x00000004170e7825 */ /* 0x004fe200078e0010 */
[CC--:B------:R-:W-:Y:S02]  /*3c50*/  ISETP.GE.AND P1, PT, R11.reuse, R2.reuse, PT ;  /* 0x000000020b00720c */ /* 0x0c0fe40003f26270 */
[----:B------:R-:W-:Y:S01]  /*3c60*/  ISETP.NE.AND P0, PT, R11, R2, PT ;  /* 0x000000020b00720c */ /* 0x000fe20003f05270 */
[----:B------:R-:W-:Y:S01]  /*3c70*/  IMAD.MOV.U32 R21, RZ, RZ, RZ ;  /* 0x000000ffff157224 */ /* 0x000fe200078e00ff */
[----:B------:R-:W-:-:S09]  /*3c80*/  MOV R23, R11 ;  /* 0x0000000b00177202 */ /* 0x000fd20000000f00 */
[----:B------:R-:W-:Y:S05]  /*3c90*/  @P1 BRA `(.L_x_41) ;  /* 0x0000000800c41947 */ /* 0x000fea0003800000 */
[----:B------:R0:W5:Y:S01]  /*3ca0*/  LD.E R11, desc[UR36][R14.64] ;  /* 0x000000240e0b7980 */ /* 0x000162000c101900 */
[----:B------:R-:W-:Y:S01]  /*3cb0*/  IMAD.IADD R24, R0, 0x1, -R19 ;  /* 0x0000000100187824 */ /* 0x000fe200078e0a13 */
[----:B------:R-:W-:Y:S01]  /*3cc0*/  BSSY.RECONVERGENT B3, `(.L_x_42) ;  /* 0x0000050000037945 */ /* 0x000fe20003800200 */
[----:B------:R-:W-:Y:S01]  /*3cd0*/  IMAD.MOV.U32 R21, RZ, RZ, RZ ;  /* 0x000000ffff157224 */ /* 0x000fe200078e00ff */
[----:B------:R-:W-:Y:S01]  /*3ce0*/  MOV R25, R23 ;  /* 0x0000001700197202 */ /* 0x000fe20000000f00 */
[C---:B------:R-:W-:Y:S01]  /*3cf0*/  VIADD R18, R24.reuse, 0xffffffff ;  /* 0xffffffff18127836 */ /* 0x040fe20000000000 */
[----:B------:R-:W-:-:S04]  /*3d00*/  LOP3.LUT P1, RZ, R24, 0xf, RZ, 0xc0, !PT ;  /* 0x0000000f18ff7812 */ /* 0x000fc8000782c0ff */
[----:B------:R-:W-:-:S13]  /*3d10*/  ISETP.GE.U32.AND P2, PT, R18, 0xf, PT ;  /* 0x0000000f1200780c */ /* 0x000fda0003f46070 */
[----:B0-----:R-:W-:Y:S05]  /*3d20*/  @!P2 BRA `(.L_x_43) ;  /* 0x000000040024a947 */ /* 0x001fea0003800000 */
[----:B------:R-:W-:Y:S01]  /*3d30*/  LOP3.LUT R24, R24, 0xfffffff0, RZ, 0xc0, !PT ;  /* 0xfffffff018187812 */ /* 0x000fe200078ec0ff */
[----:B------:R-:W-:Y:S02]  /*3d40*/  IMAD.MOV.U32 R21, RZ, RZ, RZ ;  /* 0x000000ffff157224 */ /* 0x000fe400078e00ff */
[----:B------:R-:W-:Y:S02]  /*3d50*/  IMAD.MOV.U32 R25, RZ, RZ, R23 ;  /* 0x000000ffff197224 */ /* 0x000fe400078e0017 */
[----:B------:R-:W-:-:S07]  /*3d60*/  IMAD.MOV.U32 R27, RZ, RZ, RZ ;  /* 0x000000ffff1b7224 */ /* 0x000fce00078e00ff */
.L_x_44:
[----:B------:R-:W-:-:S05]  /*3d70*/  IMAD.WIDE.U32 R18, R25, 0x4, R16 ;  /* 0x0000000419127825 */ /* 0x000fca00078e0010 */
[----:B------:R-:W2:Y:S04]  /*3d80*/  LD.E R26, desc[UR36][R18.64] ;  /* 0x00000024121a7980 */ /* 0x000ea8000c101900 */
[----:B------:R-:W3:Y:S01]  /*3d90*/  LD.E R28, desc[UR36][R18.64+0x4] ;  /* 0x00000424121c7980 */ /* 0x000ee2000c101900 */
[----:B--2--5:R-:W-:Y:S02]  /*3da0*/  ISETP.GE.AND P2, PT, R26, R11, PT ;  /* 0x0000000b1a00720c */ /* 0x024fe40003f46270 */
[----:B------:R-:W-:-:S11]  /*3db0*/  IADD3 R26, PT, PT, R21, 0x1, RZ ;  /* 0x00000001151a7810 */ /* 0x000fd60007ffe0ff */
[----:B------:R-:W-:Y:S01]  /*3dc0*/  @P2 IMAD.MOV R26, RZ, RZ, R21 ;  /* 0x000000ffff1a2224 */ /* 0x000fe200078e0215 */
[----:B---3--:R-:W-:Y:S02]  /*3dd0*/  ISETP.GE.AND P2, PT, R28, R11, PT ;  /* 0x0000000b1c00720c */ /* 0x008fe40003f46270 */
[----:B------:R-:W2:Y:S01]  /*3de0*/  LD.E R28, desc[UR36][R18.64+0xc] ;  /* 0x00000c24121c7980 */ /* 0x000ea2000c101900 */
[----:B------:R-:W-:-:S10]  /*3df0*/  VIADD R21, R26, 0x1 ;  /* 0x000000011a157836 */ /* 0x000fd40000000000 */
[----:B------:R-:W-:Y:S02]  /*3e00*/  @P2 IMAD.MOV R21, RZ, RZ, R26 ;  /* 0x000000ffff152224 */ /* 0x000fe400078e021a */
[----:B------:R-:W3:Y:S02]  /*3e10*/  LD.E R26, desc[UR36][R18.64+0x8] ;  /* 0x00000824121a7980 */ /* 0x000ee4000c101900 */
[----:B---3--:R-:W-:Y:S02]  /*3e20*/  ISETP.GE.AND P2, PT, R26, R11, PT ;  /* 0x0000000b1a00720c */ /* 0x008fe40003f46270 */
[----:B------:R-:W-:-:S11]  /*3e30*/  IADD3 R26, PT, PT, R21, 0x1, RZ ;  /* 0x00000001151a7810 */ /* 0x000fd60007ffe0ff */
[----:B------:R-:W-:Y:S01]  /*3e40*/  @P2 IMAD.MOV R26, RZ, RZ, R21 ;  /* 0x000000ffff1a2224 */ /* 0x000fe200078e0215 */
[----:B--2---:R-:W-:Y:S02]  /*3e50*/  ISETP.GE.AND P2, PT, R28, R11, PT ;  /* 0x0000000b1c00720c */ /* 0x004fe40003f46270 */
        /* <DEDUP_REMOVED lines=43> */
[----:B------:R-:W3:Y:S01]  /*4110*/  LD.E R26, desc[UR36][R18.64+0x38] ;  /* 0x00003824121a7980 */ /* 0x000ee2000c101900 */
[----:B------:R-:W-:Y:S02]  /*4120*/  VIADD R27, R27, 0x10 ;  /* 0x000000101b1b7836 */ /* 0x000fe40000000000 */
[----:B------:R-:W-:Y:S01]  /*4130*/  VIADD R25, R25, 0x10 ;  /* 0x0000001019197836 */ /* 0x000fe20000000000 */
[-C--:B---3--:R-:W-:Y:S02]  /*4140*/  ISETP.GE.AND P2, PT, R26, R11.reuse, PT ;  /* 0x0000000b1a00720c */ /* 0x088fe40003f46270 */
[----:B------:R-:W-:Y:S02]  /*4150*/  IADD3 R26, PT, PT, R21, 0x1, RZ ;  /* 0x00000001151a7810 */ /* 0x000fe40007ffe0ff */
[----:B--2---:R-:W-:-:S09]  /*4160*/  ISETP.GE.AND P3, PT, R28, R11, PT ;  /* 0x0000000b1c00720c */ /* 0x004fd20003f66270 */
[----:B------:R-:W-:Y:S01]  /*4170*/  @P2 IMAD.MOV R26, RZ, RZ, R21 ;  /* 0x000000ffff1a2224 */ /* 0x000fe200078e0215 */
[----:B------:R-:W-:-:S03]  /*4180*/  ISETP.NE.AND P2, PT, R27, R24, PT ;  /* 0x000000181b00720c */ /* 0x000fc60003f45270 */
[C---:B------:R-:W-:Y:S01]  /*4190*/  VIADD R21, R26.reuse, 0x1 ;  /* 0x000000011a157836 */ /* 0x040fe20000000000 */
[----:B------:R-:W-:-:S09]  /*41a0*/  @P3 IADD3 R21, PT, PT, R26, RZ, RZ ;  /* 0x000000ff1a153210 */ /* 0x000fd20007ffe0ff */
[----:B------:R-:W-:Y:S05]  /*41b0*/  @P2 BRA `(.L_x_44) ;  /* 0xfffffff800ec2947 */ /* 0x000fea000383ffff */
.L_x_43:
[----:B------:R-:W-:Y:S05]  /*41c0*/  BSYNC.RECONVERGENT B3 ;  /* 0x0000000000037941 */ /* 0x000fea0003800200 */
.L_x_42:
[----:B------:R-:W-:Y:S05]  /*41d0*/  @!P1 BRA `(.L_x_41) ;  /* 0x0000000400749947 */ /* 0x000fea0003800000 */
[----:B------:R-:W-:Y:S01]  /*41e0*/  LOP3.LUT R19, RZ, R20, RZ, 0x33, !PT ;  /* 0x00000014ff137212 */ /* 0x000fe200078e33ff */
[----:B------:R-:W-:Y:S04]  /*41f0*/  BSSY.RECONVERGENT B3, `(.L_x_45) ;  /* 0x0000029000037945 */ /* 0x000fe80003800200 */
[----:B------:R-:W-:-:S05]  /*4200*/  IMAD.IADD R19, R2, 0x1, R19 ;  /* 0x0000000102137824 */ /* 0x000fca00078e0213 */
[----:B------:R-:W-:-:S04]  /*4210*/  LOP3.LUT R19, R19, 0xf, RZ, 0xc0, !PT ;  /* 0x0000000f13137812 */ /* 0x000fc800078ec0ff */
[C---:B------:R-:W-:Y:S01]  /*4220*/  LOP3.LUT P1, RZ, R19.reuse, 0x7, RZ, 0xc0, !PT ;  /* 0x0000000713ff7812 */ /* 0x040fe2000782c0ff */
[----:B------:R-:W-:-:S05]  /*4230*/  VIADD R18, R19, 0xffffffff ;  /* 0xffffffff13127836 */ /* 0x000fca0000000000 */
[----:B------:R-:W-:-:S13]  /*4240*/  ISETP.GE.U32.AND P2, PT, R18, 0x7, PT ;  /* 0x000000071200780c */ /* 0x000fda0003f46070 */
[----:B------:R-:W-:Y:S05]  /*4250*/  @!P2 BRA `(.L_x_46) ;  /* 0x000000000088a947 */ /* 0x000fea0003800000 */
[----:B------:R-:W-:-:S05]  /*4260*/  IMAD.WIDE.U32 R18, R25, 0x4, R16 ;  /* 0x0000000419127825 */ /* 0x000fca00078e0010 */
[----:B------:R-:W2:Y:S04]  /*4270*/  LD.E R24, desc[UR36][R18.64] ;  /* 0x0000002412187980 */ /* 0x000ea8000c101900 */
[----:B------:R-:W3:Y:S04]  /*4280*/  LD.E R28, desc[UR36][R18.64+0x4] ;  /* 0x00000424121c7980 */ /* 0x000ee8000c101900 */
[----:B------:R-:W4:Y:S04]  /*4290*/  LD.E R27, desc[UR36][R18.64+0x8] ;  /* 0x00000824121b7980 */ /* 0x000f28000c101900 */
[----:B------:R-:W4:Y:S01]  /*42a0*/  LD.E R29, desc[UR36][R18.64+0xc] ;  /* 0x00000c24121d7980 */ /* 0x000f22000c101900 */
[----:B------:R-:W-:-:S02]  /*42b0*/  IADD3 R26, PT, PT, R21, 0x1, RZ ;  /* 0x00000001151a7810 */ /* 0x000fc40007ffe0ff */
[-C--:B--2--5:R-:W-:Y:S02]  /*42c0*/  ISETP.GE.AND P2, PT, R24, R11.reuse, PT ;  /* 0x0000000b1800720c */ /* 0x0a4fe40003f46270 */
[----:B------:R-:W2:Y:S11]  /*42d0*/  LD.E R24, desc[UR36][R18.64+0x10] ;  /* 0x0000102412187980 */ /* 0x000eb6000c101900 */
[----:B------:R-:W-:Y:S01]  /*42e0*/  @P2 IMAD.MOV R26, RZ, RZ, R21 ;  /* 0x000000ffff1a2224 */ /* 0x000fe200078e0215 */
[----:B---3--:R-:W-:-:S02]  /*42f0*/  ISETP.GE.AND P2, PT, R28, R11, PT ;  /* 0x0000000b1c00720c */ /* 0x008fc40003f46270 */
[-C--:B----4-:R-:W-:Y:S01]  /*4300*/  ISETP.GE.AND P3, PT, R29, R11.reuse, PT ;  /* 0x0000000b1d00720c */ /* 0x090fe20003f66270 */
[----:B------:R-:W-:Y:S01]  /*4310*/  VIADD R21, R26, 0x1 ;  /* 0x000000011a157836 */ /* 0x000fe20000000000 */
[----:B------:R-:W3:Y:S09]  /*4320*/  LD.E R28, desc[UR36][R18.64+0x18] ;  /* 0x00001824121c7980 */ /* 0x000ef2000c101900 */
[----:B------:R-:W-:Y:S01]  /*4330*/  @P2 IMAD.MOV R21, RZ, RZ, R26 ;  /* 0x000000ffff152224 */ /* 0x000fe200078e021a */
[----:B------:R-:W-:-:S02]  /*4340*/  ISETP.GE.AND P2, PT, R27, R11, PT ;  /* 0x0000000b1b00720c */ /* 0x000fc40003f46270 */
[----:B------:R-:W4:Y:S02]  /*4350*/  LD.E R27, desc[UR36][R18.64+0x1c] ;  /* 0x00001c24121b7980 */ /* 0x000f24000c101900 */
[----:B------:R-:W-:-:S09]  /*4360*/  IADD3 R26, PT, PT, R21, 0x1, RZ ;  /* 0x00000001151a7810 */ /* 0x000fd20007ffe0ff */
[----:B------:R-:W-:-:S04]  /*4370*/  @P2 IMAD.MOV R26, RZ, RZ, R21 ;  /* 0x000000ffff1a2224 */ /* 0x000fc800078e0215 */
[----:B------:R-:W-:Y:S02]  /*4380*/  VIADD R21, R26, 0x1 ;  /* 0x000000011a157836 */ /* 0x000fe40000000000 */
[----:B------:R-:W-:Y:S02]  /*4390*/  @P3 IMAD.MOV R21, RZ, RZ, R26 ;  /* 0x000000ffff153224 */ /* 0x000fe400078e021a */
[----:B------:R-:W4:Y:S01]  /*43a0*/  LD.E R26, desc[UR36][R18.64+0x14] ;  /* 0x00001424121a7980 */ /* 0x000f22000c101900 */
[----:B------:R-:W-:Y:S01]  /*43b0*/  VIADD R25, R25, 0x8 ;  /* 0x0000000819197836 */ /* 0x000fe20000000000 */
[----:B--2---:R-:W-:Y:S02]  /*43c0*/  ISETP.GE.AND P2, PT, R24, R11, PT ;  /* 0x0000000b1800720c */ /* 0x004fe40003f46270 */
[----:B------:R-:W-:-:S11]  /*43d0*/  IADD3 R24, PT, PT, R21, 0x1, RZ ;  /* 0x0000000115187810 */ /* 0x000fd60007ffe0ff */
[----:B------:R-:W-:Y:S01]  /*43e0*/  @P2 IMAD.MOV R24, RZ, RZ, R21 ;  /* 0x000000ffff182224 */ /* 0x000fe200078e0215 */
[----:B---3--:R-:W-:-:S03]  /*43f0*/  ISETP.GE.AND P2, PT, R28, R11, PT ;  /* 0x0000000b1c00720c */ /* 0x008fc60003f46270 */
[----:B------:R-:W-:Y:S01]  /*4400*/  VIADD R21, R24, 0x1 ;  /* 0x0000000118157836 */ /* 0x000fe20000000000 */
[----:B----4-:R-:W-:-:S13]  /*4410*/  ISETP.GE.AND P3, PT, R26, R11, PT ;  /* 0x0000000b1a00720c */ /* 0x010fda0003f66270 */
[----:B------:R-:W-:Y:S01]  /*4420*/  @P3 IMAD.MOV R21, RZ, RZ, R24 ;  /* 0x000000ffff153224 */ /* 0x000fe200078e0218 */
[----:B------:R-:W-:-:S04]  /*4430*/  ISETP.GE.AND P3, PT, R27, R11, PT ;  /* 0x0000000b1b00720c */ /* 0x000fc80003f66270 */
[----:B------:R-:W-:Y:S01]  /*4440*/  IADD3 R24, PT, PT, R21, 0x1, RZ ;  /* 0x0000000115187810 */ /* 0x000fe20007ffe0ff */
[----:B------:R-:W-:-:S04]  /*4450*/  @P2 IMAD.MOV R24, RZ, RZ, R21 ;  /* 0x000000ffff182224 */ /* 0x000fc800078e0215 */
[----:B------:R-:W-:-:S04]  /*4460*/  VIADD R21, R24, 0x1 ;  /* 0x0000000118157836 */ /* 0x000fc80000000000 */
[----:B------:R-:W-:-:S07]  /*4470*/  @P3 IADD3 R21, PT, PT, R24, RZ, RZ ;  /* 0x000000ff18153210 */ /* 0x000fce0007ffe0ff */
.L_x_46:
[----:B------:R-:W-:Y:S05]  /*4480*/  BSYNC.RECONVERGENT B3 ;  /* 0x0000000000037941 */ /* 0x000fea0003800200 */
.L_x_45:
[----:B------:R-:W-:Y:S05]  /*4490*/  @!P1 BRA `(.L_x_41) ;  /* 0x0000000000c49947 */ /* 0x000fea0003800000 */
[----:B------:R-:W-:Y:S01]  /*44a0*/  LOP3.LUT R19, RZ, R22, RZ, 0x33, !PT ;  /* 0x00000016ff137212 */ /* 0x000fe200078e33ff */
[----:B------:R-:W-:Y:S04]  /*44b0*/  BSSY.RECONVERGENT B3, `(.L_x_47) ;  /* 0x000001b000037945 */ /* 0x000fe80003800200 */
[----:B------:R-:W-:-:S05]  /*44c0*/  IMAD.IADD R19, R2, 0x1, R19 ;  /* 0x0000000102137824 */ /* 0x000fca00078e0213 */
[----:B------:R-:W-:-:S04]  /*44d0*/  LOP3.LUT R19, R19, 0xffff, RZ, 0xc0, !PT ;  /* 0x0000ffff13137812 */ /* 0x000fc800078ec0ff */
[C---:B------:R-:W-:Y:S02]  /*44e0*/  LOP3.LUT R18, R19.reuse, 0x7, RZ, 0xc0, !PT ;  /* 0x0000000713127812 */ /* 0x040fe400078ec0ff */
[----:B------:R-:W-:-:S03]  /*44f0*/  LOP3.LUT R24, R19, 0x3, RZ, 0xc0, !PT ;  /* 0x0000000313187812 */ /* 0x000fc600078ec0ff */
[----:B------:R-:W-:Y:S01]  /*4500*/  VIADD R18, R18, 0xffffffff ;  /* 0xffffffff12127836 */ /* 0x000fe20000000000 */
[----:B------:R-:W-:-:S04]  /*4510*/  ISETP.NE.AND P1, PT, R24, RZ, PT ;  /* 0x000000ff1800720c */ /* 0x000fc80003f25270 */
[----:B------:R-:W-:-:S13]  /*4520*/  ISETP.GE.U32.AND P2, PT, R18, 0x3, PT ;  /* 0x000000031200780c */ /* 0x000fda0003f46070 */
[----:B------:R-:W-:Y:S05]  /*4530*/  @!P2 BRA `(.L_x_48) ;  /* 0x000000000048a947 */ /* 0x000fea0003800000 */
[----:B------:R-:W-:-:S05]  /*4540*/  IMAD.WIDE.U32 R18, R25, 0x4, R16 ;  /* 0x0000000419127825 */ /* 0x000fca00078e0010 */
[----:B------:R-:W2:Y:S04]  /*4550*/  LD.E R28, desc[UR36][R18.64+0x4] ;  /* 0x00000424121c7980 */ /* 0x000ea8000c101900 */
[----:B------:R-:W3:Y:S04]  /*4560*/  LD.E R26, desc[UR36][R18.64] ;  /* 0x00000024121a7980 */ /* 0x000ee8000c101900 */
[----:B------:R-:W4:Y:S01]  /*4570*/  LD.E R27, desc[UR36][R18.64+0xc] ;  /* 0x00000c24121b7980 */ /* 0x000f22000c101900 */
[----:B--2--5:R-:W-:-:S03]  /*4580*/  ISETP.GE.AND P3, PT, R28, R11, PT ;  /* 0x0000000b1c00720c */ /* 0x024fc60003f66270 */
[----:B------:R-:W2:Y:S01]  /*4590*/  LD.E R28, desc[UR36][R18.64+0x8] ;  /* 0x00000824121c7980 */ /* 0x000ea2000c101900 */
[----:B---3--:R-:W-:Y:S01]  /*45a0*/  ISETP.GE.AND P2, PT, R26, R11, PT ;  /* 0x0000000b1a00720c */ /* 0x008fe20003f46270 */
[----:B------:R-:W-:-:S12]  /*45b0*/  VIADD R26, R21, 0x1 ;  /* 0x00000001151a7836 */ /* 0x000fd80000000000 */
[----:B------:R-:W-:-:S05]  /*45c0*/  @P2 IADD3 R26, PT, PT, R21, RZ, RZ ;  /* 0x000000ff151a2210 */ /* 0x000fca0007ffe0ff */
[----:B------:R-:W-:Y:S02]  /*45d0*/  VIADD R21, R26, 0x1 ;  /* 0x000000011a157836 */ /* 0x000fe40000000000 */
[----:B------:R-:W-:Y:S01]  /*45e0*/  @P3 IMAD.MOV R21, RZ, RZ, R26 ;  /* 0x000000ffff153224 */ /* 0x000fe200078e021a */
[----:B----4-:R-:W-:-:S03]  /*45f0*/  ISETP.GE.AND P3, PT, R27, R11, PT ;  /* 0x0000000b1b00720c */ /* 0x010fc60003f66270 */
[----:B------:R-:W-:Y:S02]  /*4600*/  VIADD R26, R21, 0x1 ;  /* 0x00000001151a7836 */ /* 0x000fe40000000000 */
[----:B------:R-:W-:Y:S01]  /*4610*/  VIADD R25, R25, 0x4 ;  /* 0x0000000419197836 */ /* 0x000fe20000000000 */
[----:B--2---:R-:W-:-:S13]  /*4620*/  ISETP.GE.AND P2, PT, R28, R11, PT ;  /* 0x0000000b1c00720c */ /* 0x004fda0003f46270 */
[----:B------:R-:W-:-:S05]  /*4630*/  @P2 IADD3 R26, PT, PT, R21, RZ, RZ ;  /* 0x000000ff151a2210 */ /* 0x000fca0007ffe0ff */
[----:B------:R-:W-:Y:S02]  /*4640*/  VIADD R21, R26, 0x1 ;  /* 0x000000011a157836 */ /* 0x000fe40000000000 */
[----:B------:R-:W-:-:S07]  /*4650*/  @P3 IMAD.MOV R21, RZ, RZ, R26 ;  /* 0x000000ffff153224 */ /* 0x000fce00078e021a */
.L_x_48:
[----:B------:R-:W-:Y:S05]  /*4660*/  BSYNC.RECONVERGENT B3 ;  /* 0x0000000000037941 */ /* 0x000fea0003800200 */
.L_x_47:
[----:B------:R-:W-:Y:S05]  /*4670*/  @!P1 BRA `(.L_x_41) ;  /* 0x00000000004c9947 */ /* 0x000fea0003800000 */
[----:B------:R-:W-:-:S05]  /*4680*/  IMAD.WIDE.U32 R18, R25, 0x4, R16 ;  /* 0x0000000419127825 */ /* 0x000fca00078e0010 */
[----:B------:R-:W2:Y:S01]  /*4690*/  LD.E R26, desc[UR36][R18.64] ;  /* 0x00000024121a7980 */ /* 0x000ea2000c101900 */
[----:B------:R-:W-:Y:S02]  /*46a0*/  ISETP.NE.AND P2, PT, R24, 0x1, PT ;  /* 0x000000011800780c */ /* 0x000fe40003f45270 */
[----:B------:R-:W-:Y:S02]  /*46b0*/  IADD3 R25, PT, PT, R21, 0x1, RZ ;  /* 0x0000000115197810 */ /* 0x000fe40007ffe0ff */
[----:B--2--5:R-:W-:-:S13]  /*46c0*/  ISETP.GE.AND P1, PT, R26, R11, PT ;  /* 0x0000000b1a00720c */ /* 0x024fda0003f26270 */
[----:B------:R-:W-:-:S04]  /*46d0*/  @P1 IMAD.MOV R25, RZ, RZ, R21 ;  /* 0x000000ffff191224 */ /* 0x000fc800078e0215 */
[----:B------:R-:W-:Y:S01]  /*46e0*/  IMAD.MOV.U32 R21, RZ, RZ, R25 ;  /* 0x000000ffff157224 */ /* 0x000fe200078e0019 */
[----:B------:R-:W-:Y:S06]  /*46f0*/  @!P2 BRA `(.L_x_41) ;  /* 0x00000000002ca947 */ /* 0x000fec0003800000 */
[----:B------:R-:W-:Y:S02]  /*4700*/  ISETP.NE.AND P2, PT, R24, 0x2, PT ;  /* 0x000000021800780c */ /* 0x000fe40003f45270 */
[----:B------:R-:W2:Y:S11]  /*4710*/  LD.E R24, desc[UR36][R18.64+0x4] ;  /* 0x0000042412187980 */ /* 0x000eb6000c101900 */
[----:B------:R-:W3:Y:S01]  /*4720*/  @P2 LD.E R26, desc[UR36][R18.64+0x8] ;  /* 0x00000824121a2980 */ /* 0x000ee2000c101900 */
[-C--:B--2---:R-:W-:Y:S01]  /*4730*/  ISETP.GE.AND P1, PT, R24, R11.reuse, PT ;  /* 0x0000000b1800720c */ /* 0x084fe20003f26270 */
[----:B------:R-:W-:Y:S01]  /*4740*/  VIADD R24, R21, 0x1 ;  /* 0x0000000115187836 */ /* 0x000fe20000000000 */
[----:B---3--:R-:W-:-:S11]  /*4750*/  ISETP.GE.AND P3, PT, R26, R11, P2 ;  /* 0x0000000b1a00720c */ /* 0x008fd60001766270 */
[----:B------:R-:W-:-:S05]  /*4760*/  @P1 IADD3 R24, PT, PT, R21, RZ, RZ ;  /* 0x000000ff15181210 */ /* 0x000fca0007ffe0ff */
[----:B------:R-:W-:-:S04]  /*4770*/  IMAD.MOV.U32 R21, RZ, RZ, R24 ;  /* 0x000000ffff157224 */ /* 0x000fc800078e0018 */
[----:B------:R-:W-:Y:S02]  /*4780*/  @P2 VIADD R11, R21, 0x1 ;  /* 0x00000001150b2836 */ /* 0x000fe40000000000 */
[----:B------:R-:W-:-:S05]  /*4790*/  @P3 IMAD.MOV R11, RZ, RZ, R21 ;  /* 0x000000ffff0b3224 */ /* 0x000fca00078e0215 */
[----:B------:R-:W-:-:S07]  /*47a0*/  @P2 MOV R21, R11 ;  /* 0x0000000b00152202 */ /* 0x000fce0000000f00 */
.L_x_41:
[----:B------:R-:W-:Y:S05]  /*47b0*/  BSYNC.RECONVERGENT B1 ;  /* 0x0000000000017941 */ /* 0x000fea0003800200 */
.L_x_40:
[----:B------:R2:W-:Y:S01]  /*47c0*/  ST.E desc[UR36][R14.64], R21 ;  /* 0x000000150e007985 */ /* 0x0005e2000c101924 */
[----:B------:R-:W-:Y:S02]  /*47d0*/  VIADD R20, R20, 0x1 ;  /* 0x0000000114147836 */ /* 0x000fe40000000000 */
[----:B------:R-:W-:Y:S01]  /*47e0*/  VIADD R22, R22, 0x1 ;  /* 0x0000000116167836 */ /* 0x000fe20000000000 */
[----:B------:R-:W-:Y:S06]  /*47f0*/  @P0 BRA `(.L_x_49) ;  /* 0xfffffff400040947 */ /* 0x000fec000383ffff */
[----:B------:R-:W-:Y:S05]  /*4800*/  BSYNC.RECONVERGENT B2 ;  /* 0x0000000000027941 */ /* 0x000fea0003800200 */
.L_x_39:
[----:B------:R-:W-:Y:S01]  /*4810*/  ISETP.GE.AND P0, PT, R2, 0x1, PT ;  /* 0x000000010200780c */ /* 0x000fe20003f06270 */
[----:B------:R-:W-:-:S12]  /*4820*/  IMAD.MOV.U32 R23, RZ, RZ, RZ ;  /* 0x000000ffff177224 */ /* 0x000fd800078e00ff */
[----:B------:R-:W-:Y:S05]  /*4830*/  @!P0 BRA `(.L_x_50) ;  /* 0x00000034007c8947 */ /* 0x000fea0003800000 */
[----:B------:R-:W-:Y:S01]  /*4840*/  ISETP.GE.U32.AND P0, PT, R0, 0x7, PT ;  /* 0x000000070000780c */ /* 0x000fe20003f06070 */
[----:B------:R-:W-:Y:S02]  /*4850*/  HFMA2 R23, -RZ, RZ, 0, 0 ;  /* 0x00000000ff177431 */ /* 0x000fe400000001ff */
[----:B-----5:R-:W-:-:S10]  /*4860*/  IMAD.MOV.U32 R11, RZ, RZ, 0x1 ;  /* 0x00000001ff0b7424 */ /* 0x020fd400078e00ff */
[----:B------:R-:W-:Y:S05]  /*4870*/  @!P0 BRA `(.L_x_51) ;  /* 0x0000001c001c8947 */ /* 0x000fea0003800000 */
[----:B------:R-:W-:Y:S01]  /*4880*/  BSSY.RECONVERGENT B1, `(.L_x_51) ;  /* 0x00001c6000017945 */ /* 0x000fe20003800200 */
[----:B------:R-:W-:Y:S01]  /*4890*/  IMAD.MOV.U32 R23, RZ, RZ, RZ ;  /* 0x000000ffff177224 */ /* 0x000fe200078e00ff */
[----:B------:R-:W-:Y:S01]  /*48a0*/  LOP3.LUT R22, R2, 0x7ffffff8, RZ, 0xc0, !PT ;  /* 0x7ffffff802167812 */ /* 0x000fe200078ec0ff */
[----:B------:R-:W-:-:S07]  /*48b0*/  IMAD.MOV.U32 R11, RZ, RZ, 0x1 ;  /* 0x00000001ff0b7424 */ /* 0x000fce00078e00ff */
.L_x_68:
[----:B------:R-:W-:-:S05]  /*48c0*/  IADD3 R19, PT, PT, R2, -R11, RZ ;  /* 0x8000000b02137210 */ /* 0x000fca0007ffe0ff */
[----:B--2---:R-:W-:-:S04]  /*48d0*/  IMAD.WIDE R14, R19, 0x4, R16 ;  /* 0x00000004130e7825 */ /* 0x004fc800078e0210 */
[----:B------:R-:W-:Y:S01]  /*48e0*/  IMAD.WIDE R18, R19, 0x4, R4 ;  /* 0x0000000413127825 */ /* 0x000fe200078e0204 */
[----:B------:R-:W2:Y:S04]  /*48f0*/  LD.E R24, desc[UR36][R14.64] ;  /* 0x000000240e187980 */ /* 0x000ea8000c101900 */
[----:B------:R-:W2:Y:S01]  /*4900*/  LD.E R20, desc[UR36][R18.64] ;  /* 0x0000002412147980 */ /* 0x000ea2000c101900 */
[----:B------:R-:W-:Y:S01]  /*4910*/  ISETP.NE.AND P0, PT, R2, R11, PT ;  /* 0x0000000b0200720c */ /* 0x000fe20003f05270 */
[----:B------:R-:W-:Y:S01]  /*4920*/  BSSY.RECONVERGENT B2, `(.L_x_52) ;  /* 0x000001b000027945 */ /* 0x000fe20003800200 */
[----:B--2---:R-:W-:-:S05]  /*4930*/  IADD3 R24, PT, PT, R20, R24, R23 ;  /* 0x0000001814187210 */ /* 0x004fca0007ffe017 */
[----:B------:R-:W-:-:S06]  /*4940*/  IMAD.MOV.U32 R25, RZ, RZ, R24 ;  /* 0x000000ffff197224 */ /* 0x000fcc00078e0018 */
[----:B------:R-:W-:Y:S05]  /*4950*/  @!P0 BRA `(.L_x_53) ;  /* 0x00000000005c8947 */ /* 0x000fea0003800000 */
[----:B------:R-:W-:Y:S02]  /*4960*/  IABS R23, R11 ;  /* 0x0000000b00177213 */ /* 0x000fe40000000000 */
[----:B------:R-:W-:Y:S02]  /*4970*/  ISETP.GE.AND P2, PT, R24, RZ, PT ;  /* 0x000000ff1800720c */ /* 0x000fe40003f46270 */
[----:B------:R-:W0:Y:S08]  /*4980*/  I2F.RP R25, R23 ;  /* 0x0000001700197306 */ /* 0x000e300000209400 */
[----:B0-----:R-:W0:Y:S02]  /*4990*/  MUFU.RCP R25, R25 ;  /* 0x0000001900197308 */ /* 0x001e240000001000 */
[----:B0-----:R-:W-:-:S06]  /*49a0*/  VIADD R20, R25, 0xffffffe ;  /* 0x0ffffffe19147836 */ /* 0x001fcc0000000000 */
[----:B------:R0:W1:Y:S02]  /*49b0*/  F2I.FTZ.U32.TRUNC.NTZ R21, R20 ;  /* 0x0000001400157305 */ /* 0x000064000021f000 */
[----:B0-----:R-:W-:Y:S01]  /*49c0*/  MOV R20, RZ ;  /* 0x000000ff00147202 */ /* 0x001fe20000000f00 */
[----:B-1----:R-:W-:-:S04]  /*49d0*/  IMAD.MOV R26, RZ, RZ, -R21 ;  /* 0x000000ffff1a7224 */ /* 0x002fc800078e0a15 */
[----:B------:R-:W-:Y:S01]  /*49e0*/  IMAD R27, R26, R23, RZ ;  /* 0x000000171a1b7224 */ /* 0x000fe200078e02ff */
[----:B------:R-:W-:-:S03]  /*49f0*/  IABS R26, R24 ;  /* 0x00000018001a7213 */ /* 0x000fc60000000000 */
[----:B------:R-:W-:Y:S01]  /*4a00*/  IMAD.HI.U32 R21, R21, R27, R20 ;  /* 0x0000001b15157227 */ /* 0x000fe200078e0014 */
[----:B------:R-:W-:-:S05]  /*4a10*/  IABS R27, R11 ;  /* 0x0000000b001b7213 */ /* 0x000fca0000000000 */
[----:B------:R-:W-:Y:S02]  /*4a20*/  IMAD.MOV R25, RZ, RZ, -R27 ;  /* 0x000000ffff197224 */ /* 0x000fe400078e0a1b */
[----:B------:R-:W-:-:S04]  /*4a30*/  IMAD.HI.U32 R21, R21, R26, RZ ;  /* 0x0000001a15157227 */ /* 0x000fc800078e00ff */
[----:B------:R-:W-:-:S05]  /*4a40*/  IMAD R20, R21, R25, R26 ;  /* 0x0000001915147224 */ /* 0x000fca00078e021a */
[----:B------:R-:W-:-:S13]  /*4a50*/  ISETP.GT.U32.AND P0, PT, R23, R20, PT ;  /* 0x000000141700720c */ /* 0x000fda0003f04070 */
[----:B------:R-:W-:Y:S01]  /*4a60*/  @!P0 IMAD.IADD R20, R20, 0x1, -R23 ;  /* 0x0000000114148824 */ /* 0x000fe200078e0a17 */
[----:B------:R-:W-:-:S04]  /*4a70*/  ISETP.NE.AND P0, PT, R11, RZ, PT ;  /* 0x000000ff0b00720c */ /* 0x000fc80003f05270 */
[----:B------:R-:W-:-:S13]  /*4a80*/  ISETP.GT.U32.AND P1, PT, R23, R20, PT ;  /* 0x000000141700720c */ /* 0x000fda0003f24070 */
[----:B------:R-:W-:-:S05]  /*4a90*/  @!P1 IMAD.IADD R20, R20, 0x1, -R23 ;  /* 0x0000000114149824 */ /* 0x000fca00078e0a17 */
[----:B------:R-:W-:Y:S02]  /*4aa0*/  @!P2 IADD3 R20, PT, PT, -R20, RZ, RZ ;  /* 0x000000ff1414a210 */ /* 0x000fe40007ffe1ff */
[----:B------:R-:W-:-:S05]  /*4ab0*/  @!P0 LOP3.LUT R20, RZ, R11, RZ, 0x33, !PT ;  /* 0x0000000bff148212 */ /* 0x000fca00078e33ff */
[----:B------:R-:W-:-:S07]  /*4ac0*/  IMAD.MOV.U32 R25, RZ, RZ, R20 ;  /* 0x000000ffff197224 */ /* 0x000fce00078e0014 */
.L_x_53:
[----:B------:R-:W-:Y:S05]  /*4ad0*/  BSYNC.RECONVERGENT B2 ;  /* 0x0000000000027941 */ /* 0x000fea0003800200 */
.L_x_52:
[----:B------:R-:W-:Y:S01]  /*4ae0*/  IABS R23, R11 ;  /* 0x0000000b00177213 */ /* 0x000fe20000000000 */
[----:B------:R0:W-:Y:S03]  /*4af0*/  ST.E desc[UR36][R14.64], R25 ;  /* 0x000000190e007985 */ /* 0x0001e6000c101924 */
[----:B------:R-:W1:Y:S08]  /*4b00*/  I2F.RP R27, R23 ;  /* 0x00000017001b7306 */ /* 0x000e700000209400 */
[----:B-1----:R-:W1:Y:S02]  /*4b10*/  MUFU.RCP R27, R27 ;  /* 0x0000001b001b7308 */ /* 0x002e640000001000 */
[----:B-1----:R-:W-:-:S06]  /*4b20*/  VIADD R28, R27, 0xffffffe ;  /* 0x0ffffffe1b1c7836 */ /* 0x002fcc0000000000 */
[----:B------:R-:W1:Y:S02]  /*4b30*/  F2I.FTZ.U32.TRUNC.NTZ R21, R28 ;  /* 0x0000001c00157305 */ /* 0x000e64000021f000 */
[----:B-1----:R-:W-:-:S04]  /*4b40*/  IMAD.MOV R20, RZ, RZ, -R21 ;  /* 0x000000ffff147224 */ /* 0x002fc800078e0a15 */
[----:B------:R-:W-:Y:S02]  /*4b50*/  IMAD R29, R20, R23, RZ ;  /* 0x00000017141d7224 */ /* 0x000fe400078e02ff */
[----:B------:R-:W-:-:S05]  /*4b60*/  HFMA2 R20, -RZ, RZ, 0, 0 ;  /* 0x00000000ff147431 */ /* 0x000fca00000001ff */
[----:B------:R-:W-:Y:S02]  /*4b70*/  IMAD.HI.U32 R26, R21, R29, R20 ;  /* 0x0000001d151a7227 */ /* 0x000fe400078e0014 */
[----:B------:R-:W2:Y:S04]  /*4b80*/  LD.E R20, desc[UR36][R14.64+-0x4] ;  /* 0xfffffc240e147980 */ /* 0x000ea8000c101900 */
[----:B------:R-:W2:Y:S01]  /*4b90*/  LD.E R21, desc[UR36][R18.64+-0x4] ;  /* 0xfffffc2412157980 */ /* 0x000ea2000c101900 */
[-C--:B------:R-:W-:Y:S01]  /*4ba0*/  IABS R29, R11.reuse ;  /* 0x0000000b001d7213 */ /* 0x080fe20000000000 */
[----:B0-----:R-:W-:Y:S01]  /*4bb0*/  VIADD R25, R11, 0x1 ;  /* 0x000000010b197836 */ /* 0x001fe20000000000 */
[----:B------:R-:W-:Y:S01]  /*4bc0*/  IABS R27, R24 ;  /* 0x00000018001b7213 */ /* 0x000fe20000000000 */
[----:B------:R-:W-:Y:S01]  /*4bd0*/  BSSY.RECONVERGENT B2, `(.L_x_54) ;  /* 0x000002a000027945 */ /* 0x000fe20003800200 */
[----:B------:R-:W-:Y:S01]  /*4be0*/  LOP3.LUT R24, R24, R11, RZ, 0x3c, !PT ;  /* 0x0000000b18187212 */ /* 0x000fe200078e3cff */
[----:B------:R-:W-:-:S02]  /*4bf0*/  IMAD.MOV R28, RZ, RZ, -R29 ;  /* 0x000000ffff1c7224 */ /* 0x000fc400078e0a1d */
[----:B------:R-:W-:Y:S01]  /*4c00*/  IMAD.HI.U32 R26, R26, R27, RZ ;  /* 0x0000001b1a1a7227 */ /* 0x000fe200078e00ff */
[----:B------:R-:W-:-:S03]  /*4c10*/  ISETP.GE.AND P1, PT, R24, RZ, PT ;  /* 0x000000ff1800720c */ /* 0x000fc60003f26270 */
[----:B------:R-:W-:-:S05]  /*4c20*/  IMAD R28, R26, R28, R27 ;  /* 0x0000001c1a1c7224 */ /* 0x000fca00078e021b */
[----:B------:R-:W-:-:S13]  /*4c30*/  ISETP.GT.U32.AND P2, PT, R23, R28, PT ;  /* 0x0000001c1700720c */ /* 0x000fda0003f44070 */
[----:B------:R-:W-:Y:S02]  /*4c40*/  @!P2 IMAD.IADD R28, R28, 0x1, -R23 ;  /* 0x000000011c1ca824 */ /* 0x000fe400078e0a17 */
[----:B------:R-:W-:Y:S01]  /*4c50*/  @!P2 VIADD R26, R26, 0x1 ;  /* 0x000000011a1aa836 */ /* 0x000fe20000000000 */
[----:B------:R-:W-:Y:S02]  /*4c60*/  ISETP.NE.AND P2, PT, R11, RZ, PT ;  /* 0x000000ff0b00720c */ /* 0x000fe40003f45270 */
[----:B------:R-:W-:-:S13]  /*4c70*/  ISETP.GE.U32.AND P0, PT, R28, R23, PT ;  /* 0x000000171c00720c */ /* 0x000fda0003f06070 */
[----:B------:R-:W-:Y:S02]  /*4c80*/  @P0 IADD3 R26, PT, PT, R26, 0x1, RZ ;  /* 0x000000011a1a0810 */ /* 0x000fe40007ffe0ff */
[----:B------:R-:W-:-:S03]  /*4c90*/  ISETP.NE.AND P0, PT, R25, R2, PT ;  /* 0x000000021900720c */ /* 0x000fc60003f05270 */
[----:B------:R-:W-:-:S04]  /*4ca0*/  IMAD.MOV.U32 R24, RZ, RZ, R26 ;  /* 0x000000ffff187224 */ /* 0x000fc800078e001a */
[----:B------:R-:W-:Y:S01]  /*4cb0*/  @!P1 IMAD.MOV R24, RZ, RZ, -R24 ;  /* 0x000000ffff189224 */ /* 0x000fe200078e0a18 */
[----:B------:R-:W-:-:S04]  /*4cc0*/  @!P2 LOP3.LUT R24, RZ, R11, RZ, 0x33, !PT ;  /* 0x0000000bff18a212 */ /* 0x000fc800078e33ff */
[----:B--2---:R-:W-:-:S04]  /*4cd0*/  IADD3 R24, PT, PT, R21, R20, R24 ;  /* 0x0000001415187210 */ /* 0x004fc80007ffe018 */
[----:B------:R-:W-:Y:S01]  /*4ce0*/  MOV R27, R24 ;  /* 0x00000018001b7202 */ /* 0x000fe20000000f00 */
[----:B------:R-:W-:Y:S06]  /*4cf0*/  @!P0 BRA `(.L_x_55) ;  /* 0x00000000005c8947 */ /* 0x000fec0003800000 */
[----:B------:R-:W-:Y:S02]  /*4d00*/  IABS R23, R25 ;  /* 0x0000001900177213 */ /* 0x000fe40000000000 */
[----:B------:R-:W-:Y:S02]  /*4d10*/  ISETP.GE.AND P2, PT, R24, RZ, PT ;  /* 0x000000ff1800720c */ /* 0x000fe40003f46270 */
[----:B------:R-:W0:Y:S08]  /*4d20*/  I2F.RP R26, R23 ;  /* 0x00000017001a7306 */ /* 0x000e300000209400 */
[----:B0-----:R-:W0:Y:S02]  /*4d30*/  MUFU.RCP R26, R26 ;  /* 0x0000001a001a7308 */ /* 0x001e240000001000 */
[----:B0-----:R-:W-:Y:S01]  /*4d40*/  VIADD R20, R26, 0xffffffe ;  /* 0x0ffffffe1a147836 */ /* 0x001fe20000000000 */
[----:B------:R-:W-:-:S05]  /*4d50*/  IABS R26, R24 ;  /* 0x00000018001a7213 */ /* 0x000fca0000000000 */
[----:B------:R0:W1:Y:S02]  /*4d60*/  F2I.FTZ.U32.TRUNC.NTZ R21, R20 ;  /* 0x0000001400157305 */ /* 0x000064000021f000 */
[----:B0-----:R-:W-:Y:S02]  /*4d70*/  IMAD.MOV.U32 R20, RZ, RZ, RZ ;  /* 0x000000ffff147224 */ /* 0x001fe400078e00ff */
[----:B-1----:R-:W-:-:S04]  /*4d80*/  IMAD.MOV R28, RZ, RZ, -R21 ;  /* 0x000000ffff1c7224 */ /* 0x002fc800078e0a15 */
[----:B------:R-:W-:-:S04]  /*4d90*/  IMAD R27, R28, R23, RZ ;  /* 0x000000171c1b7224 */ /* 0x000fc800078e02ff */
[----:B------:R-:W-:Y:S01]  /*4da0*/  IMAD.HI.U32 R21, R21, R27, R20 ;  /* 0x0000001b15157227 */ /* 0x000fe200078e0014 */
[----:B------:R-:W-:-:S04]  /*4db0*/  IABS R27, R25 ;  /* 0x00000019001b7213 */ /* 0x000fc80000000000 */
[----:B------:R-:W-:Y:S01]  /*4dc0*/  IADD3 R27, PT, PT, RZ, -R27, RZ ;  /* 0x8000001bff1b7210 */ /* 0x000fe20007ffe0ff */
[----:B------:R-:W-:-:S04]  /*4dd0*/  IMAD.HI.U32 R21, R21, R26, RZ ;  /* 0x0000001a15157227 */ /* 0x000fc800078e00ff */
[----:B------:R-:W-:-:S05]  /*4de0*/  IMAD R20, R21, R27, R26 ;  /* 0x0000001b15147224 */ /* 0x000fca00078e021a */
[----:B------:R-:W-:-:S13]  /*4df0*/  ISETP.GT.U32.AND P0, PT, R23, R20, PT ;  /* 0x000000141700720c */ /* 0x000fda0003f04070 */
[----:B------:R-:W-:Y:S01]  /*4e00*/  @!P0 IMAD.IADD R20, R20, 0x1, -R23 ;  /* 0x0000000114148824 */ /* 0x000fe200078e0a17 */
[----:B------:R-:W-:-:S04]  /*4e10*/  ISETP.NE.AND P0, PT, R25, RZ, PT ;  /* 0x000000ff1900720c */ /* 0x000fc80003f05270 */
[----:B------:R-:W-:-:S13]  /*4e20*/  ISETP.GT.U32.AND P1, PT, R23, R20, PT ;  /* 0x000000141700720c */ /* 0x000fda0003f24070 */
[----:B------:R-:W-:-:S04]  /*4e30*/  @!P1 IMAD.IADD R20, R20, 0x1, -R23 ;  /* 0x0000000114149824 */ /* 0x000fc800078e0a17 */
[----:B------:R-:W-:Y:S01]  /*4e40*/  @!P2 IMAD.MOV R20, RZ, RZ, -R20 ;  /* 0x000000ffff14a224 */ /* 0x000fe200078e0a14 */
[----:B------:R-:W-:-:S04]  /*4e50*/  @!P0 LOP3.LUT R20, RZ, R25, RZ, 0x33, !PT ;  /* 0x00000019ff148212 */ /* 0x000fc800078e33ff */
[----:B------:R-:W-:-:S07]  /*4e60*/  MOV R27, R20 ;  /* 0x00000014001b7202 */ /* 0x000fce0000000f00 */
.L_x_55:
[----:B------:R-:W-:Y:S05]  /*4e70*/  BSYNC.RECONVERGENT B2 ;  /* 0x0000000000027941 */ /* 0x000fea0003800200 */
.L_x_54:
[----:B------:R-:W-:Y:S01]  /*4e80*/  IABS R23, R25 ;  /* 0x0000001900177213 */ /* 0x000fe20000000000 */
[----:B------:R-:W-:Y:S01]  /*4e90*/  IMAD.MOV.U32 R20, RZ, RZ, RZ ;  /* 0x000000ffff147224 */ /* 0x000fe200078e00ff */
[----:B------:R0:W-:Y:S02]  /*4ea0*/  ST.E desc[UR36][R14.64+-0x4], R27 ;  /* 0xfffffc1b0e007985 */ /* 0x0001e4000c101924 */
[----:B------:R-:W1:Y:S08]  /*4eb0*/  I2F.RP R28, R23 ;  /* 0x00000017001c7306 */ /* 0x000e700000209400 */
[----:B-1----:R-:W1:Y:S02]  /*4ec0*/  MUFU.RCP R28, R28 ;  /* 0x0000001c001c7308 */ /* 0x002e640000001000 */
[----:B-1----:R-:W-:-:S06]  /*4ed0*/  VIADD R29, R28, 0xffffffe ;  /* 0x0ffffffe1c1d7836 */ /* 0x002fcc0000000000 */
[----:B------:R-:W1:Y:S02]  /*4ee0*/  F2I.FTZ.U32.TRUNC.NTZ R21, R29 ;  /* 0x0000001d00157305 */ /* 0x000e64000021f000 */
[----:B-1----:R-:W-:-:S04]  /*4ef0*/  IMAD.MOV R26, RZ, RZ, -R21 ;  /* 0x000000ffff1a7224 */ /* 0x002fc800078e0a15 */
[----:B------:R-:W-:-:S04]  /*4f00*/  IMAD R26, R26, R23, RZ ;  /* 0x000000171a1a7224 */ /* 0x000fc800078e02ff */
[----:B------:R-:W-:Y:S02]  /*4f10*/  IMAD.HI.U32 R26, R21, R26, R20 ;  /* 0x0000001a151a7227 */ /* 0x000fe400078e0014 */
[----:B------:R-:W2:Y:S04]  /*4f20*/  LD.E R21, desc[UR36][R14.64+-0x8] ;  /* 0xfffff8240e157980 */ /* 0x000ea8000c101900 */
[----:B------:R-:W2:Y:S01]  /*4f30*/  LD.E R20, desc[UR36][R18.64+-0x8] ;  /* 0xfffff82412147980 */ /* 0x000ea2000c101900 */
[----:B------:R-:W-:Y:S01]  /*4f40*/  IABS R28, R25 ;  /* 0x00000019001c7213 */ /* 0x000fe20000000000 */
[----:B------:R-:W-:Y:S01]  /*4f50*/  BSSY.RECONVERGENT B2, `(.L_x_56) ;  /* 0x000002b000027945 */ /* 0x000fe20003800200 */
[----:B------:R-:W-:Y:S02]  /*4f60*/  IABS R29, R24 ;  /* 0x00000018001d7213 */ /* 0x000fe40000000000 */
[----:B------:R-:W-:-:S02]  /*4f70*/  IADD3 R28, PT, PT, RZ, -R28, RZ ;  /* 0x8000001cff1c7210 */ /* 0x000fc40007ffe0ff */
[----:B------:R-:W-:Y:S01]  /*4f80*/  LOP3.LUT R24, R24, R25, RZ, 0x3c, !PT ;  /* 0x0000001918187212 */ /* 0x000fe200078e3cff */
[----:B------:R-:W-:-:S03]  /*4f90*/  IMAD.HI.U32 R26, R26, R29, RZ ;  /* 0x0000001d1a1a7227 */ /* 0x000fc600078e00ff */
[----:B------:R-:W-:Y:S01]  /*4fa0*/  ISETP.GE.AND P1, PT, R24, RZ, PT ;  /* 0x000000ff1800720c */ /* 0x000fe20003f26270 */
[----:B------:R-:W-:-:S05]  /*4fb0*/  IMAD R28, R26, R28, R29 ;  /* 0x0000001c1a1c7224 */ /* 0x000fca00078e021d */
[----:B------:R-:W-:-:S13]  /*4fc0*/  ISETP.GT.U32.AND P2, PT, R23, R28, PT ;  /* 0x0000001c1700720c */ /* 0x000fda0003f44070 */
[----:B------:R-:W-:Y:S02]  /*4fd0*/  @!P2 IMAD.IADD R28, R28, 0x1, -R23 ;  /* 0x000000011c1ca824 */ /* 0x000fe400078e0a17 */
[----:B------:R-:W-:Y:S01]  /*4fe0*/  @!P2 VIADD R26, R26, 0x1 ;  /* 0x000000011a1aa836 */ /* 0x000fe20000000000 */
[----:B------:R-:W-:Y:S02]  /*4ff0*/  ISETP.NE.AND P2, PT, R25, RZ, PT ;  /* 0x000000ff1900720c */ /* 0x000fe40003f45270 */
[----:B------:R-:W-:Y:S01]  /*5000*/  ISETP.GE.U32.AND P0, PT, R28, R23, PT ;  /* 0x000000171c00720c */ /* 0x000fe20003f06070 */
[----:B------:R-:W-:-:S12]  /*5010*/  VIADD R23, R11, 0x2 ;  /* 0x000000020b177836 */ /* 0x000fd80000000000 */
[----:B------:R-:W-:Y:S01]  /*5020*/  @P0 VIADD R26, R26, 0x1 ;  /* 0x000000011a1a0836 */ /* 0x000fe20000000000 */
[----:B------:R-:W-:-:S04]  /*5030*/  ISETP.NE.AND P0, PT, R23, R2, PT ;  /* 0x000000021700720c */ /* 0x000fc80003f05270 */
[----:B------:R-:W-:Y:S02]  /*5040*/  @!P1 IADD3 R26, PT, PT, -R26, RZ, RZ ;  /* 0x000000ff1a1a9210 */ /* 0x000fe40007ffe1ff */
[----:B------:R-:W-:-:S04]  /*5050*/  @!P2 LOP3.LUT R26, RZ, R25, RZ, 0x33, !PT ;  /* 0x00000019ff1aa212 */ /* 0x000fc800078e33ff */
[----:B--2---:R-:W-:-:S05]  /*5060*/  IADD3 R24, PT, PT, R20, R21, R26 ;  /* 0x0000001514187210 */ /* 0x004fca0007ffe01a */
[----:B0-----:R-:W-:Y:S01]  /*5070*/  IMAD.MOV.U32 R27, RZ, RZ, R24 ;  /* 0x000000ffff1b7224 */ /* 0x001fe200078e0018 */
        /* <DEDUP_REMOVED lines=8> */
[----:B0-----:R-:W-:Y:S01]  /*5100*/  IMAD.MOV.U32 R20, RZ, RZ, RZ ;  /* 0x000000ffff147224 */ /* 0x001fe200078e00ff */
[----:B-1----:R-:W-:-:S05]  /*5110*/  IADD3 R28, PT, PT, RZ, -R21, RZ ;  /* 0x80000015ff1c7210 */ /* 0x002fca0007ffe0ff */
[----:B------:R-:W-:-:S04]  /*5120*/  IMAD R27, R28, R25, RZ ;  /* 0x000000191c1b7224 */ /* 0x000fc800078e02ff */
        /* <DEDUP_REMOVED lines=9> */
[----:B------:R-:W-:-:S05]  /*51c0*/  @!P1 IADD3 R20, PT, PT, R20, -R25, RZ ;  /* 0x8000001914149210 */ /* 0x000fca0007ffe0ff */
[----:B------:R-:W-:Y:S01]  /*51d0*/  @!P2 IMAD.MOV R20, RZ, RZ, -R20 ;  /* 0x000000ffff14a224 */ /* 0x000fe200078e0a14 */
[----:B------:R-:W-:-:S05]  /*51e0*/  @!P0 LOP3.LUT R20, RZ, R23, RZ, 0x33, !PT ;  /* 0x00000017ff148212 */ /* 0x000fca00078e33ff */
[----:B------:R-:W-:-:S07]  /*51f0*/  IMAD.MOV.U32 R27, RZ, RZ, R20 ;  /* 0x000000ffff1b7224 */ /* 0x000fce00078e0014 */
.L_x_57:
[----:B------:R-:W-:Y:S05]  /*5200*/  BSYNC.RECONVERGENT B2 ;  /* 0x0000000000027941 */ /* 0x000fea0003800200 */
.L_x_56:
[----:B------:R-:W-:Y:S01]  /*5210*/  IABS R25, R23 ;  /* 0x0000001700197213 */ /* 0x000fe20000000000 */
[----:B------:R-:W-:Y:S01]  /*5220*/  IMAD.MOV.U32 R20, RZ, RZ, RZ ;  /* 0x000000ffff147224 */ /* 0x000fe200078e00ff */
[----:B------:R0:W-:Y:S02]  /*5230*/  ST.E desc[UR36][R14.64+-0x8], R27 ;  /* 0xfffff81b0e007985 */ /* 0x0001e4000c101924 */
[----:B------:R-:W1:Y:S08]  /*5240*/  I2F.RP R28, R25 ;  /* 0x00000019001c7306 */ /* 0x000e700000209400 */
[----:B-1----:R-:W1:Y:S02]  /*5250*/  MUFU.RCP R28, R28 ;  /* 0x0000001c001c7308 */ /* 0x002e640000001000 */
[----:B-1----:R-:W-:-:S06]  /*5260*/  VIADD R29, R28, 0xffffffe ;  /* 0x0ffffffe1c1d7836 */ /* 0x002fcc0000000000 */
[----:B------:R-:W1:Y:S02]  /*5270*/  F2I.FTZ.U32.TRUNC.NTZ R21, R29 ;  /* 0x0000001d00157305 */ /* 0x000e64000021f000 */
[----:B-1----:R-:W-:-:S05]  /*5280*/  IADD3 R26, PT, PT, RZ, -R21, RZ ;  /* 0x80000015ff1a7210 */ /* 0x002fca0007ffe0ff */
[----:B------:R-:W-:-:S04]  /*5290*/  IMAD R26, R26, R25, RZ ;  /* 0x000000191a1a7224 */ /* 0x000fc800078e02ff */
[----:B------:R-:W-:Y:S02]  /*52a0*/  IMAD.HI.U32 R26, R21, R26, R20 ;  /* 0x0000001a151a7227 */ /* 0x000fe400078e0014 */
[----:B------:R-:W2:Y:S04]  /*52b0*/  LD.E R21, desc[UR36][R14.64+-0xc] ;  /* 0xfffff4240e157980 */ /* 0x000ea8000c101900 */
[----:B------:R-:W2:Y:S01]  /*52c0*/  LD.E R20, desc[UR36][R18.64+-0xc] ;  /* 0xfffff42412147980 */ /* 0x000ea2000c101900 */
[-C--:B------:R-:W-:Y:S01]  /*52d0*/  IABS R28, R23.reuse ;  /* 0x00000017001c7213 */ /* 0x080fe20000000000 */
[----:B------:R-:W-:Y:S01]  /*52e0*/  BSSY.RECONVERGENT B2, `(.L_x_58) ;  /* 0x000002b000027945 */ /* 0x000fe20003800200 */
[----:B------:R-:W-:Y:S02]  /*52f0*/  IABS R29, R24 ;  /* 0x00000018001d7213 */ /* 0x000fe40000000000 */
[----:B------:R-:W-:Y:S01]  /*5300*/  LOP3.LUT R24, R24, R23, RZ, 0x3c, !PT ;  /* 0x0000001718187212 */ /* 0x000fe200078e3cff */
[----:B------:R-:W-:-:S02]  /*5310*/  IMAD.MOV R28, RZ, RZ, -R28 ;  /* 0x000000ffff1c7224 */ /* 0x000fc400078e0a1c */
[----:B------:R-:W-:Y:S01]  /*5320*/  IMAD.HI.U32 R26, R26, R29, RZ ;  /* 0x0000001d1a1a7227 */ /* 0x000fe200078e00ff */
[----:B------:R-:W-:-:S03]  /*5330*/  ISETP.GE.AND P1, PT, R24, RZ, PT ;  /* 0x000000ff1800720c */ /* 0x000fc60003f26270 */
[----:B------:R-:W-:-:S05]  /*5340*/  IMAD R28, R26, R28, R29 ;  /* 0x0000001c1a1c7224 */ /* 0x000fca00078e021d */
[----:B------:R-:W-:-:S13]  /*5350*/  ISETP.GT.U32.AND P2, PT, R25, R28, PT ;  /* 0x0000001c1900720c */ /* 0x000fda0003f44070 */
[----:B------:R-:W-:Y:S01]  /*5360*/  @!P2 IMAD.IADD R28, R28, 0x1, -R25 ;  /* 0x000000011c1ca824 */ /* 0x000fe200078e0a19 */
[----:B------:R-:W-:Y:S02]  /*5370*/  @!P2 IADD3 R26, PT, PT, R26, 0x1, RZ ;  /* 0x000000011a1aa810 */ /* 0x000fe40007ffe0ff */
[----:B------:R-:W-:Y:S02]  /*5380*/  ISETP.NE.AND P2, PT, R23, RZ, PT ;  /* 0x000000ff1700720c */ /* 0x000fe40003f45270 */
[----:B------:R-:W-:Y:S01]  /*5390*/  ISETP.GE.U32.AND P0, PT, R28, R25, PT ;  /* 0x000000191c00720c */ /* 0x000fe20003f06070 */
[----:B------:R-:W-:-:S12]  /*53a0*/  VIADD R25, R11, 0x3 ;  /* 0x000000030b197836 */ /* 0x000fd80000000000 */
[----:B------:R-:W-:Y:S01]  /*53b0*/  @P0 VIADD R26, R26, 0x1 ;  /* 0x000000011a1a0836 */ /* 0x000fe20000000000 */
[----:B------:R-:W-:-:S03]  /*53c0*/  ISETP.NE.AND P0, PT, R25, R2, PT ;  /* 0x000000021900720c */ /* 0x000fc60003f05270 */
[----:B------:R-:W-:Y:S01]  /*53d0*/  @!P1 IMAD.MOV R26, RZ, RZ, -R26 ;  /* 0x000000ffff1a9224 */ /* 0x000fe200078e0a1a */
[----:B------:R-:W-:-:S04]  /*53e0*/  @!P2 LOP3.LUT R26, RZ, R23, RZ, 0x33, !PT ;  /* 0x00000017ff1aa212 */ /* 0x000fc800078e33ff */
[----:B--2---:R-:W-:-:S04]  /*53f0*/  IADD3 R24, PT, PT, R20, R21, R26 ;  /* 0x0000001514187210 */ /* 0x004fc80007ffe01a */
[----:B0-----:R-:W-:Y:S01]  /*5400*/  MOV R27, R24 ;  /* 0x00000018001b7202 */ /* 0x001fe20000000f00 */
        /* <DEDUP_REMOVED lines=24> */
.L_x_59:
[----:B------:R-:W-:Y:S05]  /*5590*/  BSYNC.RECONVERGENT B2 ;  /* 0x0000000000027941 */ /* 0x000fea0003800200 */
.L_x_58:
        /* <DEDUP_REMOVED lines=56> */
.L_x_61:
[----:B------:R-:W-:Y:S05]  /*5920*/  BSYNC.RECONVERGENT B2 ;  /* 0x0000000000027941 */ /* 0x000fea0003800200 */
.L_x_60:
        /* <DEDUP_REMOVED lines=56> */
.L_x_63:
[----:B------:R-:W-:Y:S05]  /*5cb0*/  BSYNC.RECONVERGENT B2 ;  /* 0x0000000000027941 */ /* 0x000fea0003800200 */
.L_x_62:
        /* <DEDUP_REMOVED lines=31> */
[----:B------:R-:W-:Y:S01]  /*5eb0*/  IMAD.MOV.U32 R29, RZ, RZ, R24 ;  /* 0x000000ffff1d7224 */ /* 0x000fe200078e0018 */
[----:B0-----:R-:W-:Y:S06]  /*5ec0*/  @!P0 BRA `(.L_x_65) ;  /* 0x00000000005c8947 */ /* 0x001fec0003800000 */
        /* <DEDUP_REMOVED lines=23> */
.L_x_65:
[----:B------:R-:W-:Y:S05]  /*6040*/  BSYNC.RECONVERGENT B2 ;  /* 0x0000000000027941 */ /* 0x000fea0003800200 */
.L_x_64:
[----:B------:R-:W-:Y:S01]  /*6050*/  IABS R27, R23 ;  /* 0x00000017001b7213 */ /* 0x000fe20000000000 */
[----:B------:R0:W-:Y:S03]  /*6060*/  ST.E desc[UR36][R14.64+-0x18], R29 ;  /* 0xffffe81d0e007985 */ /* 0x0001e6000c101924 */
[----:B------:R-:W1:Y:S01]  /*6070*/  I2F.RP R26, R27 ;  /* 0x0000001b001a7306 */ /* 0x000e620000209400 */
[----:B------:R2:W3:Y:S07]  /*6080*/  LD.E R18, desc[UR36][R18.64+-0x1c] ;  /* 0xffffe42412127980 */ /* 0x0004ee000c101900 */
[----:B-1----:R-:W1:Y:S02]  /*6090*/  MUFU.RCP R26, R26 ;  /* 0x0000001a001a7308 */ /* 0x002e640000001000 */
[----:B-1----:R-:W-:-:S06]  /*60a0*/  VIADD R20, R26, 0xffffffe ;  /* 0x0ffffffe1a147836 */ /* 0x002fcc0000000000 */
[----:B------:R1:W4:Y:S02]  /*60b0*/  F2I.FTZ.U32.TRUNC.NTZ R21, R20 ;  /* 0x0000001400157305 */ /* 0x000324000021f000 */
[----:B-1----:R-:W-:Y:S01]  /*60c0*/  IMAD.MOV.U32 R20, RZ, RZ, RZ ;  /* 0x000000ffff147224 */ /* 0x002fe200078e00ff */
[----:B----4-:R-:W-:-:S05]  /*60d0*/  IADD3 R28, PT, PT, RZ, -R21, RZ ;  /* 0x80000015ff1c7210 */ /* 0x010fca0007ffe0ff */
[----:B------:R-:W-:-:S04]  /*60e0*/  IMAD R25, R28, R27, RZ ;  /* 0x0000001b1c197224 */ /* 0x000fc800078e02ff */
[----:B------:R-:W-:Y:S02]  /*60f0*/  IMAD.HI.U32 R21, R21, R25, R20 ;  /* 0x0000001915157227 */ /* 0x000fe400078e0014 */
[----:B------:R-:W3:Y:S01]  /*6100*/  LD.E R25, desc[UR36][R14.64+-0x1c] ;  /* 0xffffe4240e197980 */ /* 0x000ee2000c101900 */
[----:B------:R-:W-:Y:S02]  /*6110*/  IABS R26, R23 ;  /* 0x00000017001a7213 */ /* 0x000fe40000000000 */
[----:B------:R-:W-:-:S03]  /*6120*/  IABS R20, R24 ;  /* 0x0000001800147213 */ /* 0x000fc60000000000 */
[----:B------:R-:W-:Y:S02]  /*6130*/  IMAD.MOV R28, RZ, RZ, -R26 ;  /* 0x000000ffff1c7224 */ /* 0x000fe400078e0a1a */
[----:B------:R-:W-:-:S04]  /*6140*/  IMAD.HI.U32 R26, R21, R20, RZ ;  /* 0x00000014151a7227 */ /* 0x000fc800078e00ff */
[----:B------:R-:W-:-:S05]  /*6150*/  IMAD R20, R26, R28, R20 ;  /* 0x0000001c1a147224 */ /* 0x000fca00078e0214 */
[----:B------:R-:W-:Y:S02]  /*6160*/  ISETP.GT.U32.AND P2, PT, R27, R20, PT ;  /* 0x000000141b00720c */ /* 0x000fe40003f44070 */
[----:B------:R-:W-:-:S11]  /*6170*/  IADD3 R21, PT, PT, R11, 0x7, RZ ;  /* 0x000000070b157810 */ /* 0x000fd60007ffe0ff */
[----:B------:R-:W-:-:S05]  /*6180*/  @!P2 IMAD.IADD R20, R20, 0x1, -R27 ;  /* 0x000000011414a824 */ /* 0x000fca00078e0a1b */
[----:B------:R-:W-:Y:S02]  /*6190*/  ISETP.GE.U32.AND P0, PT, R20, R27, PT ;  /* 0x0000001b1400720c */ /* 0x000fe40003f06070 */
[----:B------:R-:W-:-:S04]  /*61a0*/  IABS R20, R21 ;  /* 0x0000001500147213 */ /* 0x000fc80000000000 */
[----:B------:R-:W1:Y:S08]  /*61b0*/  I2F.RP R27, R20 ;  /* 0x00000014001b7306 */ /* 0x000e700000209400 */
[----:B-1----:R-:W2:Y:S01]  /*61c0*/  MUFU.RCP R27, R27 ;  /* 0x0000001b001b7308 */ /* 0x002ea20000001000 */
[----:B------:R-:W-:Y:S01]  /*61d0*/  LOP3.LUT R24, R24, R23, RZ, 0x3c, !PT ;  /* 0x0000001718187212 */ /* 0x000fe200078e3cff */
[----:B------:R-:W-:Y:S01]  /*61e0*/  @!P2 VIADD R26, R26, 0x1 ;  /* 0x000000011a1aa836 */ /* 0x000fe20000000000 */
[----:B------:R-:W-:-:S02]  /*61f0*/  ISETP.NE.AND P2, PT, R23, RZ, PT ;  /* 0x000000ff1700720c */ /* 0x000fc40003f45270 */
[----:B------:R-:W-:Y:S01]  /*6200*/  ISETP.GE.AND P1, PT, R24, RZ, PT ;  /* 0x000000ff1800720c */ /* 0x000fe20003f26270 */
[----:B--2---:R-:W-:-:S06]  /*6210*/  VIADD R19, R27, 0xffffffe ;  /* 0x0ffffffe1b137836 */ /* 0x004fcc0000000000 */
[----:B------:R-:W1:Y:S01]  /*6220*/  F2I.FTZ.U32.TRUNC.NTZ R19, R19 ;  /* 0x0000001300137305 */ /* 0x000e62000021f000 */
[----:B------:R-:W-:-:S05]  /*6230*/  @P0 VIADD R26, R26, 0x1 ;  /* 0x000000011a1a0836 */ /* 0x000fca0000000000 */
[----:B------:R-:W-:Y:S01]  /*6240*/  @!P1 IMAD.MOV R26, RZ, RZ, -R26 ;  /* 0x000000ffff1a9224 */ /* 0x000fe200078e0a1a */
[----:B------:R-:W-:Y:S02]  /*6250*/  @!P2 LOP3.LUT R26, RZ, R23, RZ, 0x33, !PT ;  /* 0x00000017ff1aa212 */ /* 0x000fe400078e33ff */
[----:B-1----:R-:W-:-:S05]  /*6260*/  IADD3 R27, PT, PT, RZ, -R19, RZ ;  /* 0x80000013ff1b7210 */ /* 0x002fca0007ffe0ff */
[----:B------:R-:W-:Y:S01]  /*6270*/  IMAD R23, R27, R20, RZ ;  /* 0x000000141b177224 */ /* 0x000fe200078e02ff */
[----:B------:R-:W-:Y:S01]  /*6280*/  BSSY.RECONVERGENT B2, `(.L_x_66) ;  /* 0x0000021000027945 */ /* 0x000fe20003800200 */
[----:B---3--:R-:W-:Y:S01]  /*6290*/  IADD3 R25, PT, PT, R18, R25, R26 ;  /* 0x0000001912197210 */ /* 0x008fe20007ffe01a */
[----:B------:R-:W-:-:S04]  /*62a0*/  IMAD.MOV.U32 R18, RZ, RZ, RZ ;  /* 0x000000ffff127224 */ /* 0x000fc800078e00ff */
[----:B------:R-:W-:Y:S01]  /*62b0*/  IMAD.HI.U32 R24, R19, R23, R18 ;  /* 0x0000001713187227 */ /* 0x000fe200078e0012 */
[----:B------:R-:W-:Y:S02]  /*62c0*/  IABS R18, R21 ;  /* 0x0000001500127213 */ /* 0x000fe40000000000 */
[----:B------:R-:W-:-:S03]  /*62d0*/  IABS R23, R25 ;  /* 0x0000001900177213 */ /* 0x000fc60000000000 */
[----:B------:R-:W-:Y:S02]  /*62e0*/  IMAD.MOV R18, RZ, RZ, -R18 ;  /* 0x000000ffff127224 */ /* 0x000fe400078e0a12 */
[----:B------:R-:W-:-:S04]  /*62f0*/  IMAD.HI.U32 R19, R24, R23, RZ ;  /* 0x0000001718137227 */ /* 0x000fc800078e00ff */
[----:B------:R-:W-:-:S05]  /*6300*/  IMAD R23, R19, R18, R23 ;  /* 0x0000001213177224 */ /* 0x000fca00078e0217 */
[----:B------:R-:W-:-:S13]  /*6310*/  ISETP.GT.U32.AND P1, PT, R20, R23, PT ;  /* 0x000000171400720c */ /* 0x000fda0003f24070 */
[----:B------:R-:W-:-:S04]  /*6320*/  @!P1 IADD3 R23, PT, PT, R23, -R20, RZ ;  /* 0x8000001417179210 */ /* 0x000fc80007ffe0ff */
[----:B------:R-:W-:Y:S02]  /*6330*/  ISETP.GE.U32.AND P0, PT, R23, R20, PT ;  /* 0x000000141700720c */ /* 0x000fe40003f06070 */
[----:B------:R-:W-:Y:S01]  /*6340*/  LOP3.LUT R23, R25, R21, RZ, 0x3c, !PT ;  /* 0x0000001519177212 */ /* 0x000fe200078e3cff */
[----:B------:R-:W-:Y:S01]  /*6350*/  @!P1 VIADD R19, R19, 0x1 ;  /* 0x0000000113139836 */ /* 0x000fe20000000000 */
[----:B------:R-:W-:Y:S02]  /*6360*/  ISETP.NE.AND P1, PT, R21, R2, PT ;  /* 0x000000021500720c */ /* 0x000fe40003f25270 */
[----:B------:R-:W-:-:S07]  /*6370*/  ISETP.GE.AND P2, PT, R23, RZ, PT ;  /* 0x000000ff1700720c */ /* 0x000fce0003f46270 */
[----:B------:R-:W-:-:S04]  /*6380*/  @P0 VIADD R19, R19, 0x1 ;  /* 0x0000000113130836 */ /* 0x000fc80000000000 */
[----:B------:R-:W-:Y:S01]  /*6390*/  IMAD.MOV.U32 R26, RZ, RZ, R19 ;  /* 0x000000ffff1a7224 */ /* 0x000fe200078e0013 */
[----:B------:R-:W-:Y:S02]  /*63a0*/  ISETP.NE.AND P0, PT, R21, RZ, PT ;  /* 0x000000ff1500720c */ /* 0x000fe40003f05270 */
[----:B------:R-:W-:Y:S02]  /*63b0*/  LOP3.LUT R19, RZ, R21, RZ, 0x33, !PT ;  /* 0x00000015ff137212 */ /* 0x000fe400078e33ff */
[----:B------:R-:W-:-:S04]  /*63c0*/  @!P2 IADD3 R26, PT, PT, -R26, RZ, RZ ;  /* 0x000000ff1a1aa210 */ /* 0x000fc80007ffe1ff */
[----:B------:R-:W-:Y:S01]  /*63d0*/  SEL R23, R19, R26, !P0 ;  /* 0x0000001a13177207 */ /* 0x000fe20004000000 */
[----:B0-----:R-:W-:Y:S06]  /*63e0*/  @!P1 BRA `(.L_x_67) ;  /* 0x0000000000289947 */ /* 0x001fec0003800000 */
[----:B------:R-:W-:Y:S02]  /*63f0*/  IABS R29, R25 ;  /* 0x00000019001d7213 */ /* 0x000fe40000000000 */
[----:B------:R-:W-:-:S03]  /*6400*/  ISETP.GE.AND P2, PT, R25, RZ, PT ;  /* 0x000000ff1900720c */ /* 0x000fc60003f46270 */
[----:B------:R-:W-:-:S04]  /*6410*/  IMAD.HI.U32 R27, R24, R29, RZ ;  /* 0x0000001d181b7227 */ /* 0x000fc800078e00ff */
[----:B------:R-:W-:-:S05]  /*6420*/  IMAD R27, R27, R18, R29 ;  /* 0x000000121b1b7224 */ /* 0x000fca00078e021d */
[----:B------:R-:W-:-:S13]  /*6430*/  ISETP.GT.U32.AND P1, PT, R20, R27, PT ;  /* 0x0000001b1400720c */ /* 0x000fda0003f24070 */
[----:B------:R-:W-:-:S05]  /*6440*/  @!P1 IMAD.IADD R27, R27, 0x1, -R20 ;  /* 0x000000011b1b9824 */ /* 0x000fca00078e0a14 */
[----:B------:R-:W-:-:S13]  /*6450*/  ISETP.GT.U32.AND P1, PT, R20, R27, PT ;  /* 0x0000001b1400720c */ /* 0x000fda0003f24070 */
[----:B------:R-:W-:-:S04]  /*6460*/  @!P1 IMAD.IADD R27, R27, 0x1, -R20 ;  /* 0x000000011b1b9824 */ /* 0x000fc800078e0a14 */
[----:B------:R-:W-:-:S05]  /*6470*/  @!P2 IMAD.MOV R27, RZ, RZ, -R27 ;  /* 0x000000ffff1ba224 */ /* 0x000fca00078e0a1b */
[----:B------:R-:W-:-:S07]  /*6480*/  SEL R25, R19, R27, !P0 ;  /* 0x0000001b13197207 */ /* 0x000fce0004000000 */
.L_x_67:
[----:B------:R-:W-:Y:S05]  /*6490*/  BSYNC.RECONVERGENT B2 ;  /* 0x0000000000027941 */ /* 0x000fea0003800200 */
.L_x_66:
[----:B------:R0:W-:Y:S01]  /*64a0*/  ST.E desc[UR36][R14.64+-0x1c], R25 ;  /* 0xffffe4190e007985 */ /* 0x0001e2000c101924 */
[----:B------:R-:W-:Y:S02]  /*64b0*/  ISETP.NE.AND P0, PT, R21, R22, PT ;  /* 0x000000161500720c */ /* 0x000fe40003f05270 */
[----:B------:R-:W-:-:S11]  /*64c0*/  IADD3 R11, PT, PT, R11, 0x8, RZ ;  /* 0x000000080b0b7810 */ /* 0x000fd60007ffe0ff */
[----:B0-----:R-:W-:Y:S05]  /*64d0*/  @P0 BRA `(.L_x_68) ;  /* 0xffffffe000f80947 */ /* 0x001fea000383ffff */
[----:B------:R-:W-:Y:S05]  /*64e0*/  BSYNC.RECONVERGENT B1 ;  /* 0x0000000000017941 */ /* 0x000fea0003800200 */
.L_x_51:
[----:B------:R-:W-:Y:S01]  /*64f0*/  ISETP.NE.AND P0, PT, R3, RZ, PT ;  /* 0x000000ff0300720c */ /* 0x000fe20003f05270 */
[----:B------:R-:W-:-:S12]  /*6500*/  BSSY.RECONVERGENT B1, `(.L_x_50) ;  /* 0x0000192000017945 */ /* 0x000fd80003800200 */
[----:B------:R-:W-:Y:S05]  /*6510*/  @!P0 BRA `(.L_x_69) ;  /* 0x0000001800408947 */ /* 0x000fea0003800000 */
[----:B------:R-:W-:-:S13]  /*6520*/  ISETP.GE.U32.AND P0, PT, R9, 0x3, PT ;  /* 0x000000030900780c */ /* 0x000fda0003f06070 */
[----:B------:R-:W-:Y:S05]  /*6530*/  @!P0 BRA `(.L_x_70) ;  /* 0x0000000c00a48947 */ /* 0x000fea0003800000 */
[----:B--2---:R-:W-:-:S04]  /*6540*/  IMAD.IADD R15, R2, 0x1, -R11 ;  /* 0x00000001020f7824 */ /* 0x004fc800078e0a0b */
[----:B------:R-:W-:-:S04]  /*6550*/  IMAD.WIDE R20, R15, 0x4, R16 ;  /* 0x000000040f147825 */ /* 0x000fc800078e0210 */
[----:B------:R-:W-:Y:S01]  /*6560*/  IMAD.WIDE R14, R15, 0x4, R4 ;  /* 0x000000040f0e7825 */ /* 0x000fe200078e0204 */
[----:B------:R-:W2:Y:S04]  /*6570*/  LD.E R24, desc[UR36][R20.64] ;  /* 0x0000002414187980 */ /* 0x000ea8000c101900 */
[----:B------:R-:W2:Y:S01]  /*6580*/  LD.E R18, desc[UR36][R14.64] ;  /* 0x000000240e127980 */ /* 0x000ea2000c101900 */
[-C--:B------:R-:W-:Y:S01]  /*6590*/  ISETP.NE.AND P0, PT, R2, R11.reuse, PT ;  /* 0x0000000b0200720c */ /* 0x080fe20003f05270 */
[----:B------:R-:W-:Y:S01]  /*65a0*/  BSSY.RECONVERGENT B2, `(.L_x_71) ;  /* 0x000001c000027945 */ /* 0x000fe20003800200 */
[----:B------:R-:W-:Y:S02]  /*65b0*/  IABS R22, R11 ;  /* 0x0000000b00167213 */ /* 0x000fe40000000000 */
[----:B--2---:R-:W-:-:S05]  /*65c0*/  IADD3 R24, PT, PT, R18, R24, R23 ;  /* 0x0000001812187210 */ /* 0x004fca0007ffe017 */
[----:B------:R-:W-:-:S04]  /*65d0*/  IMAD.MOV.U32 R23, RZ, RZ, R24 ;  /* 0x000000ffff177224 */ /* 0x000fc800078e0018 */
[----:B------:R-:W-:Y:S05]  /*65e0*/  @!P0 BRA `(.L_x_72) ;  /* 0x00000000005c8947 */ /* 0x000fea0003800000 */
[----:B------:R-:W-:Y:S02]  /*65f0*/  IABS R23, R11 ;  /* 0x0000000b00177213 */ /* 0x000fe40000000000 */
[----:B------:R-:W-:Y:S02]  /*6600*/  ISETP.GE.AND P2, PT, R24, RZ, PT ;  /* 0x000000ff1800720c */ /* 0x000fe40003f46270 */
[----:B------:R-:W0:Y:S08]  /*6610*/  I2F.RP R25, R23 ;  /* 0x0000001700197306 */ /* 0x000e300000209400 */
[----:B0-----:R-:W0:Y:S02]  /*6620*/  MUFU.RCP R25, R25 ;  /* 0x0000001900197308 */ /* 0x001e240000001000 */
[----:B0-----:R-:W-:-:S06]  /*6630*/  VIADD R18, R25, 0xffffffe ;  /* 0x0ffffffe19127836 */ /* 0x001fcc0000000000 */
[----:B------:R0:W1:Y:S02]  /*6640*/  F2I.FTZ.U32.TRUNC.NTZ R19, R18 ;  /* 0x0000001200137305 */ /* 0x000064000021f000 */
[----:B0-----:R-:W-:Y:S01]  /*6650*/  IMAD.MOV.U32 R18, RZ, RZ, RZ ;  /* 0x000000ffff127224 */ /* 0x001fe200078e00ff */
[----:B-1----:R-:W-:-:S05]  /*6660*/  IADD3 R26, PT, PT, RZ, -R19, RZ ;  /* 0x80000013ff1a7210 */ /* 0x002fca0007ffe0ff */
        /* <DEDUP_REMOVED lines=15> */
.L_x_72:
[----:B------:R-:W-:Y:S05]  /*6760*/  BSYNC.RECONVERGENT B2 ;  /* 0x0000000000027941 */ /* 0x000fea0003800200 */
.L_x_71:
[----:B------:R-:W0:Y:S01]  /*6770*/  I2F.RP R26, R22 ;  /* 0x00000016001a7306 */ /* 0x000e220000209400 */
[----:B------:R-:W-:-:S07]  /*6780*/  IMAD.MOV.U32 R18, RZ, RZ, RZ ;  /* 0x000000ffff127224 */ /* 0x000fce00078e00ff */
[----:B0-----:R-:W0:Y:S02]  /*6790*/  MUFU.RCP R26, R26 ;  /* 0x0000001a001a7308 */ /* 0x001e240000001000 */
[----:B0-----:R-:W-:-:S06]  /*67a0*/  VIADD R27, R26, 0xffffffe ;  /* 0x0ffffffe1a1b7836 */ /* 0x001fcc0000000000 */
[----:B------:R-:W0:Y:S01]  /*67b0*/  F2I.FTZ.U32.TRUNC.NTZ R19, R27 ;  /* 0x0000001b00137305 */ /* 0x000e22000021f000 */
[----:B------:R1:W-:Y:S01]  /*67c0*/  ST.E desc[UR36][R20.64], R23 ;  /* 0x0000001714007985 */ /* 0x0003e2000c101924 */
[----:B0-----:R-:W-:-:S05]  /*67d0*/  IADD3 R25, PT, PT, RZ, -R19, RZ ;  /* 0x80000013ff197210 */ /* 0x001fca0007ffe0ff */
        /* <DEDUP_REMOVED lines=16> */
[----:B------:R-:W-:-:S13]  /*68e0*/  ISETP.GE.U32.AND P0, PT, R27, R22, PT ;  /* 0x000000161b00720c */ /* 0x000fda0003f06070 */
[----:B------:R-:W-:-:S04]  /*68f0*/  @P0 VIADD R25, R25, 0x1 ;  /* 0x0000000119190836 */ /* 0x000fc80000000000 */
[----:B------:R-:W-:Y:S02]  /*6900*/  IMAD.MOV.U32 R22, RZ, RZ, R25 ;  /* 0x000000ffff167224 */ /* 0x000fe400078e0019 */
[----:B------:R-:W-:-:S03]  /*6910*/  VIADD R25, R11, 0x1 ;  /* 0x000000010b197836 */ /* 0x000fc60000000000 */
[----:B------:R-:W-:Y:S02]  /*6920*/  @!P1 IADD3 R22, PT, PT, -R22, RZ, RZ ;  /* 0x000000ff16169210 */ /* 0x000fe40007ffe1ff */
[----:B------:R-:W-:Y:S02]  /*6930*/  ISETP.NE.AND P0, PT, R25, R2, PT ;  /* 0x000000021900720c */ /* 0x000fe40003f05270 */
[----:B------:R-:W-:-:S04]  /*6940*/  @!P2 LOP3.LUT R22, RZ, R11, RZ, 0x33, !PT ;  /* 0x0000000bff16a212 */ /* 0x000fc800078e33ff */
[----:B--2---:R-:W-:-:S05]  /*6950*/  IADD3 R22, PT, PT, R19, R18, R22 ;  /* 0x0000001213167210 */ /* 0x004fca0007ffe016 */
[----:B------:R-:W-:Y:S02]  /*6960*/  IMAD.MOV.U32 R27, RZ, RZ, R22 ;  /* 0x000000ffff1b7224 */ /* 0x000fe400078e0016 */
[----:B-1----:R-:W-:Y:S05]  /*6970*/  @!P0 BRA `(.L_x_74) ;  /* 0x00000000005c8947 */ /* 0x002fea0003800000 */
[----:B------:R-:W-:Y:S02]  /*6980*/  IABS R23, R25 ;  /* 0x0000001900177213 */ /* 0x000fe40000000000 */
[----:B------:R-:W-:Y:S02]  /*6990*/  ISETP.GE.AND P2, PT, R22, RZ, PT ;  /* 0x000000ff1600720c */ /* 0x000fe40003f46270 */
[----:B------:R-:W0:Y:S08]  /*69a0*/  I2F.RP R24, R23 ;  /* 0x0000001700187306 */ /* 0x000e300000209400 */
[----:B0-----:R-:W0:Y:S02]  /*69b0*/  MUFU.RCP R24, R24 ;  /* 0x0000001800187308 */ /* 0x001e240000001000 */
[----:B0-----:R-:W-:Y:S01]  /*69c0*/  VIADD R18, R24, 0xffffffe ;  /* 0x0ffffffe18127836 */ /* 0x001fe20000000000 */
[----:B------:R-:W-:-:S05]  /*69d0*/  IABS R24, R22 ;  /* 0x0000001600187213 */ /* 0x000fca0000000000 */
[----:B------:R0:W1:Y:S02]  /*69e0*/  F2I.FTZ.U32.TRUNC.NTZ R19, R18 ;  /* 0x0000001200137305 */ /* 0x000064000021f000 */
[----:B0-----:R-:W-:Y:S02]  /*69f0*/  HFMA2 R18, -RZ, RZ, 0, 0 ;  /* 0x00000000ff127431 */ /* 0x001fe400000001ff */
[----:B-1----:R-:W-:-:S04]  /*6a00*/  IMAD.MOV R26, RZ, RZ, -R19 ;  /* 0x000000ffff1a7224 */ /* 0x002fc800078e0a13 */
[----:B------:R-:W-:Y:S01]  /*6a10*/  IMAD R27, R26, R23, RZ ;  /* 0x000000171a1b7224 */ /* 0x000fe200078e02ff */
[----:B------:R-:W-:-:S03]  /*6a20*/  IABS R26, R25 ;  /* 0x00000019001a7213 */ /* 0x000fc60000000000 */
[----:B------:R-:W-:-:S04]  /*6a30*/  IMAD.HI.U32 R19, R19, R27, R18 ;  /* 0x0000001b13137227 */ /* 0x000fc800078e0012 */
        /* <DEDUP_REMOVED lines=11> */
.L_x_74:
[----:B------:R-:W-:Y:S05]  /*6af0*/  BSYNC.RECONVERGENT B2 ;  /* 0x0000000000027941 */ /* 0x000fea0003800200 */
.L_x_73:
[----:B------:R-:W-:Y:S01]  /*6b00*/  IABS R23, R25 ;  /* 0x0000001900177213 */ /* 0x000fe20000000000 */
[----:B------:R0:W-:Y:S03]  /*6b10*/  ST.E desc[UR36][R20.64+-0x4], R27 ;  /* 0xfffffc1b14007985 */ /* 0x0001e6000c101924 */
[----:B------:R-:W1:Y:S08]  /*6b20*/  I2F.RP R26, R23 ;  /* 0x00000017001a7306 */ /* 0x000e700000209400 */
[----:B-1----:R-:W1:Y:S02]  /*6b30*/  MUFU.RCP R26, R26 ;  /* 0x0000001a001a7308 */ /* 0x002e640000001000 */
[----:B-1----:R-:W-:-:S06]  /*6b40*/  VIADD R28, R26, 0xffffffe ;  /* 0x0ffffffe1a1c7836 */ /* 0x002fcc0000000000 */
[----:B------:R-:W1:Y:S02]  /*6b50*/  F2I.FTZ.U32.TRUNC.NTZ R19, R28 ;  /* 0x0000001c00137305 */ /* 0x000e64000021f000 */
[----:B-1----:R-:W-:-:S04]  /*6b60*/  IMAD.MOV R18, RZ, RZ, -R19 ;  /* 0x000000ffff127224 */ /* 0x002fc800078e0a13 */
[----:B------:R-:W-:Y:S01]  /*6b70*/  IMAD R29, R18, R23, RZ ;  /* 0x00000017121d7224 */ /* 0x000fe200078e02ff */
[----:B------:R-:W-:-:S05]  /*6b80*/  MOV R18, RZ ;  /* 0x000000ff00127202 */ /* 0x000fca0000000f00 */
        /* <DEDUP_REMOVED lines=15> */
[----:B------:R-:W-:Y:S01]  /*6c80*/  ISETP.GE.U32.AND P0, PT, R26, R23, PT ;  /* 0x000000171a00720c */ /* 0x000fe20003f06070 */
[----:B------:R-:W-:-:S12]  /*6c90*/  VIADD R23, R11, 0x2 ;  /* 0x000000020b177836 */ /* 0x000fd80000000000 */
[----:B------:R-:W-:Y:S02]  /*6ca0*/  @P0 IADD3 R24, PT, PT, R24, 0x1, RZ ;  /* 0x0000000118180810 */ /* 0x000fe40007ffe0ff */
[----:B------:R-:W-:-:S03]  /*6cb0*/  ISETP.NE.AND P0, PT, R23, R2, PT ;  /* 0x000000021700720c */ /* 0x000fc60003f05270 */
[----:B------:R-:W-:-:S04]  /*6cc0*/  IMAD.MOV.U32 R22, RZ, RZ, R24 ;  /* 0x000000ffff167224 */ /* 0x000fc800078e0018 */
[----:B------:R-:W-:Y:S01]  /*6cd0*/  @!P1 IMAD.MOV R22, RZ, RZ, -R22 ;  /* 0x000000ffff169224 */ /* 0x000fe200078e0a16 */
[----:B------:R-:W-:-:S04]  /*6ce0*/  @!P2 LOP3.LUT R22, RZ, R25, RZ, 0x33, !PT ;  /* 0x00000019ff16a212 */ /* 0x000fc800078e33ff */
[----:B--2---:R-:W-:-:S04]  /*6cf0*/  IADD3 R22, PT, PT, R19, R18, R22 ;  /* 0x0000001213167210 */ /* 0x004fc80007ffe016 */
[----:B0-----:R-:W-:Y:S01]  /*6d00*/  MOV R27, R22 ;  /* 0x00000016001b7202 */ /* 0x001fe20000000f00 */
[----:B------:R-:W-:Y:S06]  /*6d10*/  @!P0 BRA `(.L_x_76) ;  /* 0x00000000005c8947 */ /* 0x000fec0003800000 */
[----:B------:R-:W-:Y:S02]  /*6d20*/  IABS R24, R23 ;  /* 0x0000001700187213 */ /* 0x000fe40000000000 */
[----:B------:R-:W-:Y:S02]  /*6d30*/  IABS R26, R22 ;  /* 0x00000016001a7213 */ /* 0x000fe40000000000 */
[----:B------:R-:W0:Y:S01]  /*6d40*/  I2F.RP R25, R24 ;  /* 0x0000001800197306 */ /* 0x000e220000209400 */
[----:B------:R-:W-:-:S07]  /*6d50*/  ISETP.GE.AND P2, PT, R22, RZ, PT ;  /* 0x000000ff1600720c */ /* 0x000fce0003f46270 */
[----:B0-----:R-:W0:Y:S02]  /*6d60*/  MUFU.RCP R25, R25 ;  /* 0x0000001900197308 */ /* 0x001e240000001000 */
[----:B0-----:R-:W-:-:S06]  /*6d70*/  VIADD R18, R25, 0xffffffe ;  /* 0x0ffffffe19127836 */ /* 0x001fcc0000000000 */
        /* <DEDUP_REMOVED lines=17> */
.L_x_76:
[----:B------:R-:W-:Y:S05]  /*6e90*/  BSYNC.RECONVERGENT B2 ;  /* 0x0000000000027941 */ /* 0x000fea0003800200 */
.L_x_75:
[----:B------:R0:W-:Y:S04]  /*6ea0*/  ST.E desc[UR36][R20.64+-0x8], R27 ;  /* 0xfffff81b14007985 */ /* 0x0001e8000c101924 */
[----:B------:R-:W2:Y:S04]  /*6eb0*/  LD.E R24, desc[UR36][R20.64+-0xc] ;  /* 0xfffff42414187980 */ /* 0x000ea8000c101900 */
[----:B------:R1:W2:Y:S01]  /*6ec0*/  LD.E R25, desc[UR36][R14.64+-0xc] ;  /* 0xfffff4240e197980 */ /* 0x0002a2000c101900 */
[-C--:B------:R-:W-:Y:S01]  /*6ed0*/  IABS R26, R23.reuse ;  /* 0x00000017001a7213 */ /* 0x080fe20000000000 */
[----:B------:R-:W-:Y:S03]  /*6ee0*/  BSSY.RECONVERGENT B2, `(.L_x_77) ;  /* 0x0000047000027945 */ /* 0x000fe60003800200 */
[----:B------:R-:W3:Y:S01]  /*6ef0*/  I2F.RP R28, R26 ;  /* 0x0000001a001c7306 */ /* 0x000ee20000209400 */
[----:B-1----:R-:W-:-:S02]  /*6f00*/  IABS R14, R23 ;  /* 0x00000017000e7213 */ /* 0x002fc40000000000 */
[----:B------:R-:W-:Y:S02]  /*6f10*/  IABS R15, R22 ;  /* 0x00000016000f7213 */ /* 0x000fe40000000000 */
[----:B------:R-:W-:-:S04]  /*6f20*/  LOP3.LUT R22, R22, R23, RZ, 0x3c, !PT ;  /* 0x0000001716167212 */ /* 0x000fc800078e3cff */
[----:B------:R-:W-:Y:S01]  /*6f30*/  ISETP.GE.AND P1, PT, R22, RZ, PT ;  /* 0x000000ff1600720c */ /* 0x000fe20003f26270 */
[----:B---3--:R-:W1:Y:S02]  /*6f40*/  MUFU.RCP R28, R28 ;  /* 0x0000001c001c7308 */ /* 0x008e640000001000 */
[----:B-1----:R-:W-:-:S06]  /*6f50*/  VIADD R18, R28, 0xffffffe ;  /* 0x0ffffffe1c127836 */ /* 0x002fcc0000000000 */
[----:B------:R1:W3:Y:S02]  /*6f60*/  F2I.FTZ.U32.TRUNC.NTZ R19, R18 ;  /* 0x0000001200137305 */ /* 0x0002e4000021f000 */
[----:B-1----:R-:W-:Y:S02]  /*6f70*/  IMAD.MOV.U32 R18, RZ, RZ, RZ ;  /* 0x000000ffff127224 */ /* 0x002fe400078e00ff */
[----:B---3--:R-:W-:-:S04]  /*6f80*/  IMAD.MOV R29, RZ, RZ, -R19 ;  /* 0x000000ffff1d7224 */ /* 0x008fc800078e0a13 */
[----:B------:R-:W-:-:S04]  /*6f90*/  IMAD R29, R29, R26, RZ ;  /* 0x0000001a1d1d7224 */ /* 0x000fc800078e02ff */
[----:B------:R-:W-:Y:S01]  /*6fa0*/  IMAD.HI.U32 R29, R19, R29, R18 ;  /* 0x0000001d131d7227 */ /* 0x000fe200078e0012 */
[----:B------:R-:W-:-:S05]  /*6fb0*/  IADD3 R19, PT, PT, RZ, -R14, RZ ;  /* 0x8000000eff137210 */ /* 0x000fca0007ffe0ff */
[----:B------:R-:W-:-:S04]  /*6fc0*/  IMAD.HI.U32 R14, R29, R15, RZ ;  /* 0x0000000f1d0e7227 */ /* 0x000fc800078e00ff */
[----:B------:R-:W-:Y:S02]  /*6fd0*/  IMAD R15, R14, R19, R15 ;  /* 0x000000130e0f7224 */ /* 0x000fe400078e020f */
[----:B------:R-:W-:-:S03]  /*6fe0*/  VIADD R19, R11, 0x3 ;  /* 0x000000030b137836 */ /* 0x000fc60000000000 */
[----:B------:R-:W-:Y:S02]  /*6ff0*/  ISETP.GT.U32.AND P2, PT, R26, R15, PT ;  /* 0x0000000f1a00720c */ /* 0x000fe40003f44070 */
[----:B------:R-:W-:-:S11]  /*7000*/  IABS R18, R19 ;  /* 0x0000001300127213 */ /* 0x000fd60000000000 */
[----:B------:R-:W-:Y:S01]  /*7010*/  @!P2 IMAD.IADD R15, R15, 0x1, -R26 ;  /* 0x000000010f0fa824 */ /* 0x000fe200078e0a1a */
[----:B------:R-:W-:Y:S02]  /*7020*/  @!P2 IADD3 R14, PT, PT, R14, 0x1, RZ ;  /* 0x000000010e0ea810 */ /* 0x000fe40007ffe0ff */
[----:B------:R-:W-:Y:S02]  /*7030*/  ISETP.NE.AND P2, PT, R23, RZ, PT ;  /* 0x000000ff1700720c */ /* 0x000fe40003f45270 */
[----:B------:R-:W-:Y:S02]  /*7040*/  ISETP.GE.U32.AND P0, PT, R15, R26, PT ;  /* 0x0000001a0f00720c */ /* 0x000fe40003f06070 */
[----:B------:R-:W1:Y:S11]  /*7050*/  I2F.RP R26, R18 ;  /* 0x00000012001a7306 */ /* 0x000e760000209400 */
[----:B------:R-:W-:Y:S01]  /*7060*/  @P0 VIADD R14, R14, 0x1 ;  /* 0x000000010e0e0836 */ /* 0x000fe20000000000 */
[----:B-1----:R-:W1:Y:S03]  /*7070*/  MUFU.RCP R26, R26 ;  /* 0x0000001a001a7308 */ /* 0x002e660000001000 */
[----:B------:R-:W-:Y:S01]  /*7080*/  @!P1 IMAD.MOV R14, RZ, RZ, -R14 ;  /* 0x000000ffff0e9224 */ /* 0x000fe200078e0a0e */
[----:B------:R-:W-:-:S02]  /*7090*/  @!P2 LOP3.LUT R14, RZ, R23, RZ, 0x33, !PT ;  /* 0x00000017ff0ea212 */ /* 0x000fc400078e33ff */
[----:B------:R-:W-:Y:S01]  /*70a0*/  ISETP.NE.AND P2, PT, R19, R2, PT ;  /* 0x000000021300720c */ /* 0x000fe20003f45270 */
[----:B-1----:R-:W-:-:S06]  /*70b0*/  VIADD R15, R26, 0xffffffe ;  /* 0x0ffffffe1a0f7836 */ /* 0x002fcc0000000000 */
[----:B------:R-:W0:Y:S02]  /*70c0*/  F2I.FTZ.U32.TRUNC.NTZ R15, R15 ;  /* 0x0000000f000f7305 */ /* 0x000e24000021f000 */
[----:B0-----:R-:W-:-:S04]  /*70d0*/  IMAD.MOV R27, RZ, RZ, -R15 ;  /* 0x000000ffff1b7224 */ /* 0x001fc800078e0a0f */
[----:B------:R-:W-:Y:S01]  /*70e0*/  IMAD R23, R27, R18, RZ ;  /* 0x000000121b177224 */ /* 0x000fe200078e02ff */
[----:B--2---:R-:W-:Y:S01]  /*70f0*/  IADD3 R24, PT, PT, R25, R24, R14 ;  /* 0x0000001819187210 */ /* 0x004fe20007ffe00e */
[----:B------:R-:W-:-:S05]  /*7100*/  HFMA2 R14, -RZ, RZ, 0, 0 ;  /* 0x00000000ff0e7431 */ /* 0x000fca00000001ff */
[----:B------:R-:W-:Y:S01]  /*7110*/  IMAD.HI.U32 R23, R15, R23, R14 ;  /* 0x000000170f177227 */ /* 0x000fe200078e000e */
[----:B------:R-:W-:Y:S02]  /*7120*/  IABS R15, R19 ;  /* 0x00000013000f7213 */ /* 0x000fe40000000000 */
[----:B------:R-:W-:-:S03]  /*7130*/  IABS R14, R24 ;  /* 0x00000018000e7213 */ /* 0x000fc60000000000 */
[----:B------:R-:W-:Y:S02]  /*7140*/  IMAD.MOV R15, RZ, RZ, -R15 ;  /* 0x000000ffff0f7224 */ /* 0x000fe400078e0a0f */
[----:B------:R-:W-:-:S04]  /*7150*/  IMAD.HI.U32 R22, R23, R14, RZ ;  /* 0x0000000e17167227 */ /* 0x000fc800078e00ff */
[----:B------:R-:W-:Y:S01]  /*7160*/  IMAD R15, R22, R15, R14 ;  /* 0x0000000f160f7224 */ /* 0x000fe200078e020e */
[----:B------:R-:W-:-:S04]  /*7170*/  LOP3.LUT R14, R24, R19, RZ, 0x3c, !PT ;  /* 0x00000013180e7212 */ /* 0x000fc800078e3cff */
[----:B------:R-:W-:Y:S02]  /*7180*/  ISETP.GT.U32.AND P3, PT, R18, R15, PT ;  /* 0x0000000f1200720c */ /* 0x000fe40003f64070 */
[----:B------:R-:W-:-:S11]  /*7190*/  ISETP.GE.AND P0, PT, R14, RZ, PT ;  /* 0x000000ff0e00720c */ /* 0x000fd60003f06270 */
[----:B------:R-:W-:Y:S02]  /*71a0*/  @!P3 IMAD.IADD R15, R15, 0x1, -R18 ;  /* 0x000000010f0fb824 */ /* 0x000fe400078e0a12 */
[----:B------:R-:W-:-:S03]  /*71b0*/  @!P3 VIADD R22, R22, 0x1 ;  /* 0x000000011616b836 */ /* 0x000fc60000000000 */
[----:B------:R-:W-:Y:S01]  /*71c0*/  ISETP.GE.U32.AND P1, PT, R15, R18, PT ;  /* 0x000000120f00720c */ /* 0x000fe20003f26070 */
[----:B------:R-:W-:-:S12]  /*71d0*/  @!P2 BRA `(.L_x_78) ;  /* 0x00000000005ca947 */ /* 0x000fd80003800000 */
[----:B------:R-:W-:Y:S02]  /*71e0*/  IABS R18, R19 ;  /* 0x0000001300127213 */ /* 0x000fe40000000000 */
[----:B------:R-:W-:Y:S02]  /*71f0*/  IABS R26, R24 ;  /* 0x00000018001a7213 */ /* 0x000fe40000000000 */
[----:B------:R-:W0:Y:S01]  /*7200*/  I2F.RP R23, R18 ;  /* 0x0000001200177306 */ /* 0x000e220000209400 */
[----:B------:R-:W-:-:S07]  /*7210*/  ISETP.GE.AND P4, PT, R24, RZ, PT ;  /* 0x000000ff1800720c */ /* 0x000fce0003f86270 */
[----:B0-----:R-:W0:Y:S02]  /*7220*/  MUFU.RCP R23, R23 ;  /* 0x0000001700177308 */ /* 0x001e240000001000 */
[----:B0-----:R-:W-:-:S06]  /*7230*/  IADD3 R14, PT, PT, R23, 0xffffffe, RZ ;  /* 0x0ffffffe170e7810 */ /* 0x001fcc0007ffe0ff */
[----:B------:R0:W1:Y:S02]  /*7240*/  F2I.FTZ.U32.TRUNC.NTZ R15, R14 ;  /* 0x0000000e000f7305 */ /* 0x000064000021f000 */
[----:B0-----:R-:W-:Y:S02]  /*7250*/  IMAD.MOV.U32 R14, RZ, RZ, RZ ;  /* 0x000000ffff0e7224 */ /* 0x001fe400078e00ff */
[----:B-1----:R-:W-:-:S04]  /*7260*/  IMAD.MOV R25, RZ, RZ, -R15 ;  /* 0x000000ffff197224 */ /* 0x002fc800078e0a0f */
[----:B------:R-:W-:-:S04]  /*7270*/  IMAD R25, R25, R18, RZ ;  /* 0x0000001219197224 */ /* 0x000fc800078e02ff */
[----:B------:R-:W-:Y:S01]  /*7280*/  IMAD.HI.U32 R15, R15, R25, R14 ;  /* 0x000000190f0f7227 */ /* 0x000fe200078e000e */
[----:B------:R-:W-:-:S05]  /*7290*/  IABS R25, R19 ;  /* 0x0000001300197213 */ /* 0x000fca0000000000 */
[----:B------:R-:W-:Y:S02]  /*72a0*/  IMAD.MOV R23, RZ, RZ, -R25 ;  /* 0x000000ffff177224 */ /* 0x000fe400078e0a19 */
[----:B------:R-:W-:-:S04]  /*72b0*/  IMAD.HI.U32 R15, R15, R26, RZ ;  /* 0x0000001a0f0f7227 */ /* 0x000fc800078e00ff */
[----:B------:R-:W-:-:S05]  /*72c0*/  IMAD R15, R15, R23, R26 ;  /* 0x000000170f0f7224 */ /* 0x000fca00078e021a */
[----:B------:R-:W-:-:S13]  /*72d0*/  ISETP.GT.U32.AND P2, PT, R18, R15, PT ;  /* 0x0000000f1200720c */ /* 0x000fda0003f44070 */
[----:B------:R-:W-:Y:S02]  /*72e0*/  @!P2 IADD3 R15, PT, PT, R15, -R18, RZ ;  /* 0x800000120f0fa210 */ /* 0x000fe40007ffe0ff */
[----:B------:R-:W-:Y:S02]  /*72f0*/  ISETP.NE.AND P2, PT, R19, RZ, PT ;  /* 0x000000ff1300720c */ /* 0x000fe40003f45270 */
[----:B------:R-:W-:-:S13]  /*7300*/  ISETP.GT.U32.AND P3, PT, R18, R15, PT ;  /* 0x0000000f1200720c */ /* 0x000fda0003f64070 */
[----:B------:R-:W-:-:S04]  /*7310*/  @!P3 IMAD.IADD R15, R15, 0x1, -R18 ;  /* 0x000000010f0fb824 */ /* 0x000fc800078e0a12 */
[----:B------:R-:W-:Y:S01]  /*7320*/  @!P4 IMAD.MOV R15, RZ, RZ, -R15 ;  /* 0x000000ffff0fc224 */ /* 0x000fe200078e0a0f */
[----:B------:R-:W-:-:S05]  /*7330*/  @!P2 LOP3.LUT R15, RZ, R19, RZ, 0x33, !PT ;  /* 0x00000013ff0fa212 */ /* 0x000fca00078e33ff */
[----:B------:R-:W-:-:S07]  /*7340*/  IMAD.MOV.U32 R24, RZ, RZ, R15 ;  /* 0x000000ffff187224 */ /* 0x000fce00078e000f */
.L_x_78:
[----:B------:R-:W-:Y:S05]  /*7350*/  BSYNC.RECONVERGENT B2 ;  /* 0x0000000000027941 */ /* 0x000fea0003800200 */
.L_x_77:
[----:B------:R0:W-:Y:S01]  /*7360*/  ST.E desc[UR36][R20.64+-0xc], R24 ;  /* 0xfffff41814007985 */ /* 0x0001e2000c101924 */
[----:B------:R-:W-:Y:S01]  /*7370*/  ISETP.NE.AND P2, PT, R19, RZ, PT ;  /* 0x000000ff1300720c */ /* 0x000fe20003f45270 */
[----:B------:R-:W-:Y:S01]  /*7380*/  VIADD R11, R11, 0x4 ;  /* 0x000000040b0b7836 */ /* 0x000fe20000000000 */
[----:B------:R-:W-:-:S05]  /*7390*/  @P1 IADD3 R22, PT, PT, R22, 0x1, RZ ;  /* 0x0000000116161810 */ /* 0x000fca0007ffe0ff */
[----:B------:R-:W-:-:S06]  /*73a0*/  @!P0 IMAD.MOV R22, RZ, RZ, -R22 ;  /* 0x000000ffff168224 */ /* 0x000fcc00078e0a16 */
[----:B------:R-:W-:-:S05]  /*73b0*/  @!P2 LOP3.LUT R22, RZ, R19, RZ, 0x33, !PT ;  /* 0x00000013ff16a212 */ /* 0x000fca00078e33ff */
[----:B0-----:R-:W-:-:S07]  /*73c0*/  IMAD.MOV.U32 R23, RZ, RZ, R22 ;  /* 0x000000ffff177224 */ /* 0x001fce00078e0016 */
.L_x_70:
[----:B--2---:R-:W-:-:S04]  /*73d0*/  VIMNMX.U32 R14, PT, PT, R8, 0x2, PT ;  /* 0x00000002080e7848 */ /* 0x004fc80003fe0000 */
[----:B------:R-:W-:-:S04]  /*73e0*/  SHF.L.U32 R18, R14, 0x2, RZ ;  /* 0x000000020e127819 */ /* 0x000fc800000006ff */
[----:B------:R-:W0:Y:S02]  /*73f0*/  LDC R14, c[0x2][R18] ;  /* 0x00800000120e7b82 */ /* 0x000e240000000800 */
[----:B0-----:R-:W-:-:S04]  /*7400*/  SHF.R.S32.HI R15, RZ, 0x1f, R14 ;  /* 0x0000001fff0f7819 */ /* 0x001fc8000001140e */
.L_x_86:
[----:B------:R-:W-:Y:S05]  /*7410*/  BRX R14 -0x7420                                   (*"BRANCH_TARGETS .L_x_69,.L_x_88,.L_x_89"*) ;  /* 0xffffff880ef87949 */ /* 0x000fea000383ffff */
.L_x_89:
[----:B------:R-:W-:-:S04]  /*7420*/  IMAD.IADD R15, R2, 0x1, -R11 ;  /* 0x00000001020f7824 */ /* 0x000fc800078e0a0b */
[----:B------:R-:W-:-:S04]  /*7430*/  IMAD.WIDE R20, R15, 0x4, R16 ;  /* 0x000000040f147825 */ /* 0x000fc800078e0210 */
[----:B------:R-:W-:Y:S01]  /*7440*/  IMAD.WIDE R14, R15, 0x4, R4 ;  /* 0x000000040f0e7825 */ /* 0x000fe200078e0204 */
[----:B------:R-:W2:Y:S04]  /*7450*/  LD.E R24, desc[UR36][R20.64] ;  /* 0x0000002414187980 */ /* 0x000ea8000c101900 */
[----:B------:R-:W2:Y:S04]  /*7460*/  LD.E R18, desc[UR36][R14.64] ;  /* 0x000000240e127980 */ /* 0x000ea8000c101900 */
[----:B------:R0:W5:Y:S01]  /*7470*/  LD.E R22, desc[UR36][R20.64+-0x4] ;  /* 0xfffffc2414167980 */ /* 0x000162000c101900 */
[----:B------:R-:W-:Y:S01]  /*7480*/  ISETP.NE.AND P0, PT, R2, R11, PT ;  /* 0x0000000b0200720c */ /* 0x000fe20003f05270 */
[----:B------:R-:W-:Y:S01]  /*7490*/  BSSY.RECONVERGENT B2, `(.L_x_79) ;  /* 0x000001b000027945 */ /* 0x000fe20003800200 */
[----:B--2---:R-:W-:-:S05]  /*74a0*/  IADD3 R24, PT, PT, R18, R24, R23 ;  /* 0x0000001812187210 */ /* 0x004fca0007ffe017 */
[----:B------:R-:W-:-:S06]  /*74b0*/  IMAD.MOV.U32 R27, RZ, RZ, R24 ;  /* 0x000000ffff1b7224 */ /* 0x000fcc00078e0018 */
[----:B0-----:R-:W-:Y:S05]  /*74c0*/  @!P0 BRA `(.L_x_80) ;  /* 0x00000000005c8947 */ /* 0x001fea0003800000 */
[----:B------:R-:W-:Y:S02]  /*74d0*/  IABS R23, R11 ;  /* 0x0000000b00177213 */ /* 0x000fe40000000000 */
[----:B------:R-:W-:Y:S02]  /*74e0*/  ISETP.GE.AND P1, PT, R24, RZ, PT ;  /* 0x000000ff1800720c */ /* 0x000fe40003f26270 */
[----:B------:R-:W0:Y:S01]  /*74f0*/  I2F.RP R25, R23 ;  /* 0x0000001700197306 */ /* 0x000e220000209400 */
[----:B------:R-:W-:-:S07]  /*7500*/  ISETP.NE.AND P2, PT, R11, RZ, PT ;  /* 0x000000ff0b00720c */ /* 0x000fce0003f45270 */
[----:B0-----:R-:W0:Y:S02]  /*7510*/  MUFU.RCP R25, R25 ;  /* 0x0000001900197308 */ /* 0x001e240000001000 */
[----:B0-----:R-:W-:-:S06]  /*7520*/  VIADD R18, R25, 0xffffffe ;  /* 0x0ffffffe19127836 */ /* 0x001fcc0000000000 */
[----:B------:R0:W1:Y:S02]  /*7530*/  F2I.FTZ.U32.TRUNC.NTZ R19, R18 ;  /* 0x0000001200137305 */ /* 0x000064000021f000 */
[----:B0-----:R-:W-:Y:S01]  /*7540*/  IMAD.MOV.U32 R18, RZ, RZ, RZ ;  /* 0x000000ffff127224 */ /* 0x001fe200078e00ff */
[----:B-1----:R-:W-:-:S05]  /*7550*/  IADD3 R26, PT, PT, RZ, -R19, RZ ;  /* 0x80000013ff1a7210 */ /* 0x002fca0007ffe0ff */
[----:B------:R-:W-:-:S04]  /*7560*/  IMAD R27, R26, R23, RZ ;  /* 0x000000171a1b7224 */ /* 0x000fc800078e02ff */
[----:B------:R-:W-:Y:S01]  /*7570*/  IMAD.HI.U32 R26, R19, R27, R18 ;  /* 0x0000001b131a7227 */ /* 0x000fe200078e0012 */
[----:B------:R-:W-:Y:S02]  /*7580*/  IABS R27, R11 ;  /* 0x0000000b001b7213 */ /* 0x000fe40000000000 */
[----:B------:R-:W-:-:S03]  /*7590*/  IABS R19, R24 ;  /* 0x0000001800137213 */ /* 0x000fc60000000000 */
[----:B------:R-:W-:Y:S02]  /*75a0*/  IMAD.MOV R25, RZ, RZ, -R27 ;  /* 0x000000ffff197224 */ /* 0x000fe400078e0a1b */
[----:B------:R-:W-:-:S04]  /*75b0*/  IMAD.HI.U32 R18, R26, R19, RZ ;  /* 0x000000131a127227 */ /* 0x000fc800078e00ff */
[----:B------:R-:W-:-:S05]  /*75c0*/  IMAD R18, R18, R25, R19 ;  /* 0x0000001912127224 */ /* 0x000fca00078e0213 */
[----:B------:R-:W-:-:S13]  /*75d0*/  ISETP.GT.U32.AND P0, PT, R23, R18, PT ;  /* 0x000000121700720c */ /* 0x000fda0003f04070 */
[----:B------:R-:W-:-:S05]  /*75e0*/  @!P0 IMAD.IADD R18, R18, 0x1, -R23 ;  /* 0x0000000112128824 */ /* 0x000fca00078e0a17 */
[----:B------:R-:W-:-:S13]  /*75f0*/  ISETP.GT.U32.AND P0, PT, R23, R18, PT ;  /* 0x000000121700720c */ /* 0x000fda0003f04070 */
[----:B------:R-:W-:-:S05]  /*7600*/  @!P0 IADD3 R18, PT, PT, R18, -R23, RZ ;  /* 0x8000001712128210 */ /* 0x000fca0007ffe0ff */
[----:B------:R-:W-:Y:S01]  /*7610*/  @!P1 IMAD.MOV R18, RZ, RZ, -R18 ;  /* 0x000000ffff129224 */ /* 0x000fe200078e0a12 */
[----:B------:R-:W-:-:S05]  /*7620*/  @!P2 LOP3.LUT R18, RZ, R11, RZ, 0x33, !PT ;  /* 0x0000000bff12a212 */ /* 0x000fca00078e33ff */
[----:B------:R-:W-:-:S07]  /*7630*/  IMAD.MOV.U32 R27, RZ, RZ, R18 ;  /* 0x000000ffff1b7224 */ /* 0x000fce00078e0012 */
.L_x_80:
[----:B------:R-:W-:Y:S05]  /*7640*/  BSYNC.RECONVERGENT B2 ;  /* 0x0000000000027941 */ /* 0x000fea0003800200 */
.L_x_79:
[----:B------:R0:W-:Y:S04]  /*7650*/  ST.E desc[UR36][R20.64], R27 ;  /* 0x0000001b14007985 */ /* 0x0001e8000c101924 */
        /* <DEDUP_REMOVED lines=9> */
[----:B-1----:R-:W-:Y:S02]  /*76f0*/  VIADD R18, R26, 0xffffffe ;  /* 0x0ffffffe1a127836 */ /* 0x002fe40000000000 */
[----:B------:R-:W-:-:S04]  /*7700*/  IMAD.MOV R26, RZ, RZ, -R14 ;  /* 0x000000ffff1a7224 */ /* 0x000fc800078e0a0e */
[----:B------:R1:W3:Y:S02]  /*7710*/  F2I.FTZ.U32.TRUNC.NTZ R19, R18 ;  /* 0x0000001200137305 */ /* 0x0002e4000021f000 */
[----:B-1----:R-:W-:Y:S01]  /*7720*/  IMAD.MOV.U32 R18, RZ, RZ, RZ ;  /* 0x000000ffff127224 */ /* 0x002fe200078e00ff */
[----:B---3--:R-:W-:-:S05]  /*7730*/  IADD3 R28, PT, PT, RZ, -R19, RZ ;  /* 0x80000013ff1c7210 */ /* 0x008fca0007ffe0ff */
[----:B------:R-:W-:-:S04]  /*7740*/  IMAD R29, R28, R25, RZ ;  /* 0x000000191c1d7224 */ /* 0x000fc800078e02ff */
[----:B------:R-:W-:-:S04]  /*7750*/  IMAD.HI.U32 R29, R19, R29, R18 ;  /* 0x0000001d131d7227 */ /* 0x000fc800078e0012 */
[----:B------:R-:W-:Y:S02]  /*7760*/  VIADD R19, R11, 0x1 ;  /* 0x000000010b137836 */ /* 0x000fe40000000000 */
[----:B------:R-:W-:-:S03]  /*7770*/  IMAD.HI.U32 R14, R29, R15, RZ ;  /* 0x0000000f1d0e7227 */ /* 0x000fc600078e00ff */
[----:B------:R-:W-:Y:S01]  /*7780*/  IABS R18, R19 ;  /* 0x0000001300127213 */ /* 0x000fe20000000000 */
[----:B------:R-:W-:-:S03]  /*7790*/  IMAD R26, R14, R26, R15 ;  /* 0x0000001a0e1a7224 */ /* 0x000fc600078e020f */
[----:B0-----:R-:W0:Y:S02]  /*77a0*/  I2F.RP R27, R18 ;  /* 0x00000012001b7306 */ /* 0x001e240000209400 */
[----:B------:R-:W-:-:S06]  /*77b0*/  ISETP.GT.U32.AND P2, PT, R25, R26, PT ;  /* 0x0000001a1900720c */ /* 0x000fcc0003f44070 */
[----:B0-----:R-:W0:Y:S07]  /*77c0*/  MUFU.RCP R27, R27 ;  /* 0x0000001b001b7308 */ /* 0x001e2e0000001000 */
[-C--:B------:R-:W-:Y:S01]  /*77d0*/  @!P2 IADD3 R26, PT, PT, R26, -R25.reuse, RZ ;  /* 0x800000191a1aa210 */ /* 0x080fe20007ffe0ff */
[----:B------:R-:W-:Y:S01]  /*77e0*/  @!P2 VIADD R14, R14, 0x1 ;  /* 0x000000010e0ea836 */ /* 0x000fe20000000000 */
[----:B------:R-:W-:Y:S02]  /*77f0*/  ISETP.NE.AND P2, PT, R11, RZ, PT ;  /* 0x000000ff0b00720c */ /* 0x000fe40003f45270 */
[----:B------:R-:W-:Y:S01]  /*7800*/  ISETP.GE.U32.AND P0, PT, R26, R25, PT ;  /* 0x000000191a00720c */ /* 0x000fe20003f06070 */
[----:B0-----:R-:W-:-:S12]  /*7810*/  VIADD R15, R27, 0xffffffe ;  /* 0x0ffffffe1b0f7836 */ /* 0x001fd80000000000 */
[----:B------:R-:W-:Y:S01]  /*7820*/  @P0 VIADD R14, R14, 0x1 ;  /* 0x000000010e0e0836 */ /* 0x000fe20000000000 */
[----:B------:R-:W0:Y:S03]  /*7830*/  F2I.FTZ.U32.TRUNC.NTZ R15, R15 ;  /* 0x0000000f000f7305 */ /* 0x000e26000021f000 */
[----:B------:R-:W-:Y:S01]  /*7840*/  @!P1 IMAD.MOV R14, RZ, RZ, -R14 ;  /* 0x000000ffff0e9224 */ /* 0x000fe200078e0a0e */
[----:B------:R-:W-:Y:S02]  /*7850*/  @!P2 LOP3.LUT R14, RZ, R11, RZ, 0x33, !PT ;  /* 0x0000000bff0ea212 */ /* 0x000fe400078e33ff */
[----:B------:R-:W-:Y:S02]  /*7860*/  ISETP.NE.AND P2, PT, R19, R2, PT ;  /* 0x000000021300720c */ /* 0x000fe40003f45270 */
[----:B0-----:R-:W-:-:S05]  /*7870*/  IADD3 R25, PT, PT, RZ, -R15, RZ ;  /* 0x8000000fff197210 */ /* 0x001fca0007ffe0ff */
[----:B------:R-:W-:Y:S01]  /*7880*/  IMAD R25, R25, R18, RZ ;  /* 0x0000001219197224 */ /* 0x000fe200078e02ff */
[----:B--2--5:R-:W-:Y:S01]  /*7890*/  IADD3 R22, PT, PT, R23, R22, R14 ;  /* 0x0000001617167210 */ /* 0x024fe20007ffe00e */
[----:B------:R-:W-:-:S04]  /*78a0*/  IMAD.MOV.U32 R14, RZ, RZ, RZ ;  /* 0x000000ffff0e7224 */ /* 0x000fc800078e00ff */
        /* <DEDUP_REMOVED lines=9> */
[----:B------:R-:W-:Y:S01]  /*7940*/  @!P3 IADD3 R15, PT, PT, R15, -R18, RZ ;  /* 0x800000120f0fb210 */ /* 0x000fe20007ffe0ff */
[----:B------:R-:W-:-:S03]  /*7950*/  @!P3 VIADD R23, R23, 0x1 ;  /* 0x000000011717b836 */ /* 0x000fc60000000000 */
[----:B------:R-:W-:Y:S01]  /*7960*/  ISETP.GE.U32.AND P1, PT, R15, R18, PT ;  /* 0x000000120f00720c */ /* 0x000fe20003f26070 */
[----:B------:R-:W-:-:S12]  /*7970*/  @!P2 BRA `(.L_x_82) ;  /* 0x00000000005ca947 */ /* 0x000fd80003800000 */
        /* <DEDUP_REMOVED lines=23> */
.L_x_82:
[----:B------:R-:W-:Y:S05]  /*7af0*/  BSYNC.RECONVERGENT B2 ;  /* 0x0000000000027941 */ /* 0x000fea0003800200 */
.L_x_81:
[----:B------:R0:W-:Y:S01]  /*7b00*/  ST.E desc[UR36][R20.64+-0x4], R22 ;  /* 0xfffffc1614007985 */ /* 0x0001e2000c101924 */
[----:B------:R-:W-:Y:S01]  /*7b10*/  ISETP.NE.AND P2, PT, R19, RZ, PT ;  /* 0x000000ff1300720c */ /* 0x000fe20003f45270 */
[----:B------:R-:W-:Y:S01]  /*7b20*/  @P1 VIADD R23, R23, 0x1 ;  /* 0x0000000117171836 */ /* 0x000fe20000000000 */
[----:B------:R-:W-:-:S03]  /*7b30*/  IADD3 R11, PT, PT, R11, 0x2, RZ ;  /* 0x000000020b0b7810 */ /* 0x000fc60007ffe0ff */
[----:B------:R-:W-:-:S08]  /*7b40*/  @!P0 IMAD.MOV R23, RZ, RZ, -R23 ;  /* 0x000000ffff178224 */ /* 0x000fd000078e0a17 */
[----:B0-----:R-:W-:-:S07]  /*7b50*/  @!P2 LOP3.LUT R23, RZ, R19, RZ, 0x33, !PT ;  /* 0x00000013ff17a212 */ /* 0x001fce00078e33ff */
.L_x_88:
[----:B------:R-:W-:-:S04]  /*7b60*/  LOP3.LUT R14, R2, 0x1, RZ, 0xc0, !PT ;  /* 0x00000001020e7812 */ /* 0x000fc800078ec0ff */
[----:B------:R-:W-:-:S13]  /*7b70*/  ISETP.NE.U32.AND P0, PT, R14, 0x1, PT ;  /* 0x000000010e00780c */ /* 0x000fda0003f05070 */
[----:B------:R-:W-:Y:S05]  /*7b80*/  @P0 BRA `(.L_x_69) ;  /* 0x0000000000a40947 */ /* 0x000fea0003800000 */
[----:B------:R-:W-:-:S04]  /*7b90*/  IMAD.IADD R19, R2, 0x1, -R11 ;  /* 0x0000000102137824 */ /* 0x000fc800078e0a0b */
[----:B------:R-:W-:-:S04]  /*7ba0*/  IMAD.WIDE R20, R19, 0x4, R4 ;  /* 0x0000000413147825 */ /* 0x000fc800078e0204 */
[----:B------:R-:W-:Y:S02]  /*7bb0*/  IMAD.WIDE R18, R19, 0x4, R16 ;  /* 0x0000000413127825 */ /* 0x000fe400078e0210 */
[----:B------:R0:W2:Y:S04]  /*7bc0*/  LD.E R20, desc[UR36][R20.64] ;  /* 0x0000002414147980 */ /* 0x0000a8000c101900 */
[----:B------:R-:W2:Y:S01]  /*7bd0*/  LD.E R24, desc[UR36][R18.64] ;  /* 0x0000002412187980 */ /* 0x000ea2000c101900 */
[----:B------:R-:W-:-:S04]  /*7be0*/  IABS R22, R11 ;  /* 0x0000000b00167213 */ /* 0x000fc80000000000 */
[----:B------:R-:W1:Y:S08]  /*7bf0*/  I2F.RP R25, R22 ;  /* 0x0000001600197306 */ /* 0x000e700000209400 */
[----:B-1----:R-:W1:Y:S02]  /*7c00*/  MUFU.RCP R25, R25 ;  /* 0x0000001900197308 */ /* 0x002e640000001000 */
[----:B-1----:R-:W-:-:S06]  /*7c10*/  VIADD R14, R25, 0xffffffe ;  /* 0x0ffffffe190e7836 */ /* 0x002fcc0000000000 */
[----:B------:R1:W3:Y:S02]  /*7c20*/  F2I.FTZ.U32.TRUNC.NTZ R15, R14 ;  /* 0x0000000e000f7305 */ /* 0x0002e4000021f000 */
[----:B-1----:R-:W-:Y:S01]  /*7c30*/  MOV R14, RZ ;  /* 0x000000ff000e7202 */ /* 0x002fe20000000f00 */
[----:B---3--:R-:W-:-:S04]  /*7c40*/  IMAD.MOV R27, RZ, RZ, -R15 ;  /* 0x000000ffff1b7224 */ /* 0x008fc800078e0a0f */
[----:B0-----:R-:W-:-:S04]  /*7c50*/  IMAD R21, R27, R22, RZ ;  /* 0x000000161b157224 */ /* 0x001fc800078e02ff */
[----:B------:R-:W-:Y:S01]  /*7c60*/  IMAD.HI.U32 R15, R15, R21, R14 ;  /* 0x000000150f0f7227 */ /* 0x000fe200078e000e */
[----:B--2---:R-:W-:Y:S02]  /*7c70*/  IADD3 R24, PT, PT, R20, R24, R23 ;  /* 0x0000001814187210 */ /* 0x004fe40007ffe017 */
[-C--:B------:R-:W-:Y:S02]  /*7c80*/  IABS R23, R11.reuse ;  /* 0x0000000b00177213 */ /* 0x080fe40000000000 */
[----:B------:R-:W-:Y:S01]  /*7c90*/  IABS R20, R24 ;  /* 0x0000001800147213 */ /* 0x000fe20000000000 */
[----:B------:R0:W-:Y:S01]  /*7ca0*/  ST.E desc[UR36][R18.64], R24 ;  /* 0x0000001812007985 */ /* 0x0001e2000c101924 */
[----:B------:R-:W-:Y:S01]  /*7cb0*/  LOP3.LUT R14, R24, R11, RZ, 0x3c, !PT ;  /* 0x0000000b180e7212 */ /* 0x000fe200078e3cff */
[----:B------:R-:W-:Y:S02]  /*7cc0*/  IMAD.MOV R21, RZ, RZ, -R23 ;  /* 0x000000ffff157224 */ /* 0x000fe400078e0a17 */
[----:B------:R-:W-:Y:S01]  /*7cd0*/  IMAD.HI.U32 R15, R15, R20, RZ ;  /* 0x000000140f0f7227 */ /* 0x000fe200078e00ff */
[----:B------:R-:W-:-:S02]  /*7ce0*/  ISETP.GE.AND P2, PT, R14, RZ, PT ;  /* 0x000000ff0e00720c */ /* 0x000fc40003f46270 */
[----:B------:R-:W-:Y:S01]  /*7cf0*/  LOP3.LUT R14, RZ, R11, RZ, 0x33, !PT ;  /* 0x0000000bff0e7212 */ /* 0x000fe200078e33ff */
[----:B------:R-:W-:-:S05]  /*7d00*/  IMAD R21, R15, R21, R20 ;  /* 0x000000150f157224 */ /* 0x000fca00078e0214 */
[----:B------:R-:W-:-:S13]  /*7d10*/  ISETP.GT.U32.AND P1, PT, R22, R21, PT ;  /* 0x000000151600720c */ /* 0x000fda0003f24070 */
[----:B------:R-:W-:Y:S02]  /*7d20*/  @!P1 IMAD.IADD R21, R21, 0x1, -R22 ;  /* 0x0000000115159824 */ /* 0x000fe400078e0a16 */
[----:B------:R-:W-:Y:S01]  /*7d30*/  @!P1 VIADD R15, R15, 0x1 ;  /* 0x000000010f0f9836 */ /* 0x000fe20000000000 */
[----:B------:R-:W-:Y:S02]  /*7d40*/  ISETP.NE.AND P1, PT, R2, R11, PT ;  /* 0x0000000b0200720c */ /* 0x000fe40003f25270 */
[----:B------:R-:W-:-:S13]  /*7d50*/  ISETP.GE.U32.AND P0, PT, R21, R22, PT ;  /* 0x000000161500720c */ /* 0x000fda0003f06070 */
[----:B------:R-:W-:Y:S02]  /*7d60*/  @P0 IADD3 R15, PT, PT, R15, 0x1, RZ ;  /* 0x000000010f0f0810 */ /* 0x000fe40007ffe0ff */
[----:B------:R-:W-:-:S03]  /*7d70*/  ISETP.NE.AND P0, PT, R11, RZ, PT ;  /* 0x000000ff0b00720c */ /* 0x000fc60003f05270 */
[----:B------:R-:W-:-:S05]  /*7d80*/  @!P2 IMAD.MOV R15, RZ, RZ, -R15 ;  /* 0x000000ffff0fa224 */ /* 0x000fca00078e0a0f */
[----:B------:R-:W-:Y:S01]  /*7d90*/  SEL R23, R14, R15, !P0 ;  /* 0x0000000f0e177207 */ /* 0x000fe20004000000 */
[----:B0-----:R-:W-:Y:S06]  /*7da0*/  @!P1 BRA `(.L_x_69) ;  /* 0x00000000001c9947 */ /* 0x001fec0003800000 */
[----:B------:R-:W-:Y:S02]  /*7db0*/  ISETP.GE.AND P2, PT, R24, RZ, PT ;  /* 0x000000ff1800720c */ /* 0x000fe40003f46270 */
[----:B------:R-:W-:Y:S01]  /*7dc0*/  ISETP.GT.U32.AND P1, PT, R22, R21, PT ;  /* 0x000000151600720c */ /* 0x000fe20003f24070 */
[----:B------:R-:W-:-:S05]  /*7dd0*/  IMAD.IADD R22, R21, 0x1, -R22 ;  /* 0x0000000115167824 */ /* 0x000fca00078e0a16 */
[----:B------:R-:W-:-:S05]  /*7de0*/  SEL R21, R22, R21, !P1 ;  /* 0x0000001516157207 */ /* 0x000fca0004800000 */
[----:B------:R-:W-:-:S05]  /*7df0*/  @!P2 IMAD.MOV R21, RZ, RZ, -R21 ;  /* 0x000000ffff15a224 */ /* 0x000fca00078e0a15 */
[----:B------:R-:W-:-:S05]  /*7e00*/  SEL R21, R14, R21, !P0 ;  /* 0x000000150e157207 */ /* 0x000fca0004000000 */
[----:B------:R0:W-:Y:S02]  /*7e10*/  ST.E desc[UR36][R18.64], R21 ;  /* 0x0000001512007985 */ /* 0x0001e4000c101924 */
.L_x_69:
[----:B------:R-:W-:Y:S05]  /*7e20*/  BSYNC.RECONVERGENT B1 ;  /* 0x0000000000017941 */ /* 0x000fea0003800200 */
.L_x_50:
[----:B--2---:R-:W2:Y:S02]  /*7e30*/  LD.E R14, desc[UR36][R16.64] ;  /* 0x00000024100e7980 */ /* 0x004ea4000c101900 */
[----:B--2---:R-:W-:-:S04]  /*7e40*/  IADD3 R23, PT, PT, R14, R23, RZ ;  /* 0x000000170e177210 */ /* 0x004fc80007ffe0ff */
[----:B------:R-:W-:Y:S01]  /*7e50*/  ISETP.GE.AND P0, PT, R23, R2, PT ;  /* 0x000000021700720c */ /* 0x000fe20003f06270 */
[----:B------:R1:W-:-:S12]  /*7e60*/  ST.E desc[UR36][R16.64], R23 ;  /* 0x0000001710007985 */ /* 0x0003d8000c101924 */
[----:B-1----:R-:W-:Y:S05]  /*7e70*/  @!P0 BRA `(.L_x_83) ;  /* 0xffffffa000a88947 */ /* 0x002fea000383ffff */
.L_x_13:
[----:B------:R-:W-:Y:S05]  /*7e80*/  BSYNC.RECONVERGENT B0 ;  /* 0x0000000000007941 */ /* 0x000fea0003800200 */
.L_x_12:
[----:B------:R-:W-:-:S04]  /*7e90*/  MOV R0, 0x8 ;  /* 0x0000000800007802 */ /* 0x000fc80000000f00 */
[----:B------:R1:W2:Y:S03]  /*7ea0*/  LDC.64 R2, c[0x4][R0] ;  /* 0x0100000000027b82 */ /* 0x0002a60000000a00 */
[----:B0-----:R-:W-:-:S07]  /*7eb0*/  LEPC R20, `(.L_x_6) ;  /* 0x000000001014794e */ /* 0x001fce0000000000 */
[----:B-12--5:R-:W-:Y:S05]  /*7ec0*/  CALL.ABS.NOINC R2 ;  /* 0x0000000002007343 */ /* 0x026fea0003c00000 */
.L_x_6:
[----:B------:R-:W-:Y:S05]  /*7ed0*/  BSYNC.RECONVERGENT B6 ;  /* 0x0000000000067941 */ /* 0x000fea0003800200 */
.L_x_5:
[----:B------:R-:W-:Y:S01]  /*7ee0*/  MOV R0, 0x8 ;  /* 0x0000000800007802 */ /* 0x000fe20000000f00 */
[----:B0-2---:R-:W-:Y:S02]  /*7ef0*/  IMAD.MOV.U32 R4, RZ, RZ, R16 ;  /* 0x000000ffff047224 */ /* 0x005fe400078e0010 */
[----:B-1----:R-:W-:Y:S01]  /*7f00*/  IMAD.MOV.U32 R5, RZ, RZ, R17 ;  /* 0x000000ffff057224 */ /* 0x002fe200078e0011 */
[----:B------:R0:W1:Y:S06]  /*7f10*/  LDC.64 R2, c[0x4][R0] ;  /* 0x0100000000027b82 */ /* 0x00006c0000000a00 */
[----:B------:R-:W-:-:S07]  /*7f20*/  LEPC R20, `(.L_x_84) ;  /* 0x000000001014794e */ /* 0x000fce0000000000 */
[----:B01----:R-:W-:Y:S05]  /*7f30*/  CALL.ABS.NOINC R2 ;  /* 0x0000000002007343 */ /* 0x003fea0003c00000 */
.L_x_84:
[----:B------:R-:W-:Y:S05]  /*7f40*/  EXIT ;  /* 0x000000000000794d */ /* 0x000fea0003800000 */
.L_x_85:
[----:B------:R-:W-:-:S00]  /*7f50*/  BRA `(.L_x_85) ;  /* 0xfffffffc00fc7947 */ /* 0x000fc0000383ffff */
[----:B------:R-:W-:-:S00]  /*7f60*/  NOP ;  /* 0x0000000000007918 */ /* 0x000fc00000000000 */
        /* <DEDUP_REMOVED lines=9> */
.L_x_90:


//--------------------- .nv.shared.reserved.0     --------------------------
	.section	.nv.shared.reserved.0,"aw",@nobits
	.weak		__nv_reservedSMEM_offset_0_alias
	.size		__nv_reservedSMEM_offset_0_alias, 0, 64
	.other		__nv_reservedSMEM_offset_0_alias,@"STO_CUDA_RESERVED_SHARED STV_DEFAULT"
__nv_reservedSMEM_offset_0_alias:
	.zero		0
	.zero		64


//--------------------- .nv.constant0._Z3detPiS_S_ --------------------------
	.section	.nv.constant0._Z3detPiS_S_,"a",@progbits
	.sectionflags	@""
	.align	4
.nv.constant0._Z3detPiS_S_:
	.zero		920


//--------------------- SYMBOLS --------------------------

	.type		.nv.reservedSmem.offset0,@object
	.size		.nv.reservedSmem.offset0,0x4
	.type		malloc,@function
	.type		free,@function
